//
// Generated by NVIDIA NVVM Compiler
//
// Compiler Build ID: CL-36424714
// Cuda compilation tools, release 13.0, V13.0.88
// Based on NVVM 20.0.0
//

.version 9.0
.target sm_100
.address_size 64

	// .globl	_Z10vector_addPfS_m

.visible .entry _Z10vector_addPfS_m(
	.param .u64 .ptr .align 1 _Z10vector_addPfS_m_param_0,
	.param .u64 .ptr .align 1 _Z10vector_addPfS_m_param_1,
	.param .u64 _Z10vector_addPfS_m_param_2
)
{
	.reg .pred 	%p<3>;
	.reg .b32 	%r<10>;
	.reg .b32 	%f<4>;
	.reg .b64 	%rd<13>;

	ld.param.u64 	%rd6, [_Z10vector_addPfS_m_param_0];
	ld.param.u64 	%rd7, [_Z10vector_addPfS_m_param_1];
	ld.param.u64 	%rd8, [_Z10vector_addPfS_m_param_2];
	mov.u32 	%r6, %tid.x;
	mov.u32 	%r1, %ntid.x;
	mov.u32 	%r7, %ctaid.x;
	mad.lo.s32 	%r9, %r1, %r7, %r6;
	cvt.u64.u32 	%rd12, %r9;
	setp.le.u64 	%p1, %rd8, %rd12;
	@%p1 bra 	$L__BB0_3;
	mov.u32 	%r8, %nctaid.x;
	mul.lo.s32 	%r3, %r1, %r8;
	cvta.to.global.u64 	%rd2, %rd7;
	cvta.to.global.u64 	%rd3, %rd6;
$L__BB0_2:
	shl.b64 	%rd9, %rd12, 2;
	add.s64 	%rd10, %rd2, %rd9;
	ld.global.f32 	%f1, [%rd10];
	add.s64 	%rd11, %rd3, %rd9;
	ld.global.f32 	%f2, [%rd11];
	add.f32 	%f3, %f1, %f2;
	st.global.f32 	[%rd11], %f3;
	add.s32 	%r9, %r9, %r3;
	cvt.u64.u32 	%rd12, %r9;
	setp.gt.u64 	%p2, %rd8, %rd12;
	@%p2 bra 	$L__BB0_2;
$L__BB0_3:
	ret;

}
	// .globl	_Z10vector_subPfS_m
.visible .entry _Z10vector_subPfS_m(
	.param .u64 .ptr .align 1 _Z10vector_subPfS_m_param_0,
	.param .u64 .ptr .align 1 _Z10vector_subPfS_m_param_1,
	.param .u64 _Z10vector_subPfS_m_param_2
)
{
	.reg .pred 	%p<3>;
	.reg .b32 	%r<10>;
	.reg .b32 	%f<4>;
	.reg .b64 	%rd<13>;

	ld.param.u64 	%rd6, [_Z10vector_subPfS_m_param_0];
	ld.param.u64 	%rd7, [_Z10vector_subPfS_m_param_1];
	ld.param.u64 	%rd8, [_Z10vector_subPfS_m_param_2];
	mov.u32 	%r6, %tid.x;
	mov.u32 	%r1, %ntid.x;
	mov.u32 	%r7, %ctaid.x;
	mad.lo.s32 	%r9, %r1, %r7, %r6;
	cvt.u64.u32 	%rd12, %r9;
	setp.le.u64 	%p1, %rd8, %rd12;
	@%p1 bra 	$L__BB1_3;
	mov.u32 	%r8, %nctaid.x;
	mul.lo.s32 	%r3, %r1, %r8;
	cvta.to.global.u64 	%rd2, %rd7;
	cvta.to.global.u64 	%rd3, %rd6;
$L__BB1_2:
	shl.b64 	%rd9, %rd12, 2;
	add.s64 	%rd10, %rd2, %rd9;
	ld.global.f32 	%f1, [%rd10];
	add.s64 	%rd11, %rd3, %rd9;
	ld.global.f32 	%f2, [%rd11];
	sub.f32 	%f3, %f2, %f1;
	st.global.f32 	[%rd11], %f3;
	add.s32 	%r9, %r9, %r3;
	cvt.u64.u32 	%rd12, %r9;
	setp.gt.u64 	%p2, %rd8, %rd12;
	@%p2 bra 	$L__BB1_2;
$L__BB1_3:
	ret;

}
	// .globl	_Z19vector_mul_hadamardPfS_m
.visible .entry _Z19vector_mul_hadamardPfS_m(
	.param .u64 .ptr .align 1 _Z19vector_mul_hadamardPfS_m_param_0,
	.param .u64 .ptr .align 1 _Z19vector_mul_hadamardPfS_m_param_1,
	.param .u64 _Z19vector_mul_hadamardPfS_m_param_2
)
{
	.reg .pred 	%p<3>;
	.reg .b32 	%r<10>;
	.reg .b32 	%f<4>;
	.reg .b64 	%rd<13>;

	ld.param.u64 	%rd6, [_Z19vector_mul_hadamardPfS_m_param_0];
	ld.param.u64 	%rd7, [_Z19vector_mul_hadamardPfS_m_param_1];
	ld.param.u64 	%rd8, [_Z19vector_mul_hadamardPfS_m_param_2];
	mov.u32 	%r6, %tid.x;
	mov.u32 	%r1, %ntid.x;
	mov.u32 	%r7, %ctaid.x;
	mad.lo.s32 	%r9, %r1, %r7, %r6;
	cvt.u64.u32 	%rd12, %r9;
	setp.le.u64 	%p1, %rd8, %rd12;
	@%p1 bra 	$L__BB2_3;
	mov.u32 	%r8, %nctaid.x;
	mul.lo.s32 	%r3, %r1, %r8;
	cvta.to.global.u64 	%rd2, %rd7;
	cvta.to.global.u64 	%rd3, %rd6;
$L__BB2_2:
	shl.b64 	%rd9, %rd12, 2;
	add.s64 	%rd10, %rd2, %rd9;
	ld.global.f32 	%f1, [%rd10];
	add.s64 	%rd11, %rd3, %rd9;
	ld.global.f32 	%f2, [%rd11];
	mul.f32 	%f3, %f1, %f2;
	st.global.f32 	[%rd11], %f3;
	add.s32 	%r9, %r9, %r3;
	cvt.u64.u32 	%rd12, %r9;
	setp.gt.u64 	%p2, %rd8, %rd12;
	@%p2 bra 	$L__BB2_2;
$L__BB2_3:
	ret;

}
	// .globl	_Z13mat_transposePfS_mm
.visible .entry _Z13mat_transposePfS_mm(
	.param .u64 .ptr .align 1 _Z13mat_transposePfS_mm_param_0,
	.param .u64 .ptr .align 1 _Z13mat_transposePfS_mm_param_1,
	.param .u64 _Z13mat_transposePfS_mm_param_2,
	.param .u64 _Z13mat_transposePfS_mm_param_3
)
{
	.reg .pred 	%p<4>;
	.reg .b32 	%r<12>;
	.reg .b32 	%f<2>;
	.reg .b64 	%rd<31>;

	ld.param.u64 	%rd14, [_Z13mat_transposePfS_mm_param_0];
	ld.param.u64 	%rd15, [_Z13mat_transposePfS_mm_param_1];
	ld.param.u64 	%rd16, [_Z13mat_transposePfS_mm_param_2];
	ld.param.u64 	%rd17, [_Z13mat_transposePfS_mm_param_3];
	mov.u32 	%r1, %ntid.x;
	mul.lo.s64 	%rd1, %rd17, %rd16;
	mov.u32 	%r2, %ctaid.x;
	mov.u32 	%r3, %tid.x;
	mad.lo.s32 	%r4, %r1, %r2, %r3;
	cvt.u64.u32 	%rd28, %r4;
	setp.le.u64 	%p1, %rd1, %rd28;
	@%p1 bra 	$L__BB3_6;
	mov.u32 	%r5, %nctaid.x;
	mul.lo.s32 	%r6, %r1, %r5;
	cvt.u64.u32 	%rd3, %r6;
	cvta.to.global.u64 	%rd4, %rd14;
	cvta.to.global.u64 	%rd5, %rd15;
	cvt.u32.u64 	%r7, %rd16;
$L__BB3_2:
	or.b64  	%rd18, %rd28, %rd16;
	and.b64  	%rd19, %rd18, -4294967296;
	setp.ne.s64 	%p2, %rd19, 0;
	@%p2 bra 	$L__BB3_4;
	cvt.u32.u64 	%r8, %rd28;
	div.u32 	%r9, %r8, %r7;
	mul.lo.s32 	%r10, %r9, %r7;
	sub.s32 	%r11, %r8, %r10;
	cvt.u64.u32 	%rd29, %r9;
	cvt.u64.u32 	%rd30, %r11;
	bra.uni 	$L__BB3_5;
$L__BB3_4:
	div.u64 	%rd29, %rd28, %rd16;
	mul.lo.s64 	%rd20, %rd29, %rd16;
	sub.s64 	%rd30, %rd28, %rd20;
$L__BB3_5:
	cvt.s64.s32 	%rd21, %rd30;
	cvt.s64.s32 	%rd22, %rd29;
	mad.lo.s64 	%rd23, %rd21, %rd17, %rd22;
	shl.b64 	%rd24, %rd23, 2;
	add.s64 	%rd25, %rd4, %rd24;
	ld.global.f32 	%f1, [%rd25];
	shl.b64 	%rd26, %rd28, 2;
	add.s64 	%rd27, %rd5, %rd26;
	st.global.f32 	[%rd27], %f1;
	add.s64 	%rd28, %rd28, %rd3;
	setp.lt.u64 	%p3, %rd28, %rd1;
	@%p3 bra 	$L__BB3_2;
$L__BB3_6:
	ret;

}
	// .globl	_Z7mat_mulPfS_S_mmm
.visible .entry _Z7mat_mulPfS_S_mmm(
	.param .u64 .ptr .align 1 _Z7mat_mulPfS_S_mmm_param_0,
	.param .u64 .ptr .align 1 _Z7mat_mulPfS_S_mmm_param_1,
	.param .u64 .ptr .align 1 _Z7mat_mulPfS_S_mmm_param_2,
	.param .u64 _Z7mat_mulPfS_S_mmm_param_3,
	.param .u64 _Z7mat_mulPfS_S_mmm_param_4,
	.param .u64 _Z7mat_mulPfS_S_mmm_param_5
)
{


	ret;

}
	// .globl	_Z3addiPfS_
.visible .entry _Z3addiPfS_(
	.param .u32 _Z3addiPfS__param_0,
	.param .u64 .ptr .align 1 _Z3addiPfS__param_1,
	.param .u64 .ptr .align 1 _Z3addiPfS__param_2
)
{
	.reg .pred 	%p<10>;
	.reg .b32 	%r<23>;
	.reg .b32 	%f<88>;
	.reg .b64 	%rd<28>;

	ld.param.u32 	%r16, [_Z3addiPfS__param_0];
	ld.param.u64 	%rd15, [_Z3addiPfS__param_1];
	ld.param.u64 	%rd16, [_Z3addiPfS__param_2];
	cvta.to.global.u64 	%rd1, %rd16;
	cvta.to.global.u64 	%rd2, %rd15;
	setp.lt.s32 	%p1, %r16, 1;
	@%p1 bra 	$L__BB5_13;
	and.b32  	%r1, %r16, 15;
	setp.lt.u32 	%p2, %r16, 16;
	mov.b32 	%r20, 0;
	@%p2 bra 	$L__BB5_4;
	and.b32  	%r20, %r16, 2147483632;
	neg.s32 	%r18, %r20;
	add.s64 	%rd25, %rd2, 32;
	add.s64 	%rd24, %rd1, 32;
$L__BB5_3:
	.pragma "nounroll";
	ld.global.f32 	%f1, [%rd25+-32];
	ld.global.f32 	%f2, [%rd24+-32];
	add.f32 	%f3, %f1, %f2;
	st.global.f32 	[%rd24+-32], %f3;
	ld.global.f32 	%f4, [%rd25+-28];
	ld.global.f32 	%f5, [%rd24+-28];
	add.f32 	%f6, %f4, %f5;
	st.global.f32 	[%rd24+-28], %f6;
	ld.global.f32 	%f7, [%rd25+-24];
	ld.global.f32 	%f8, [%rd24+-24];
	add.f32 	%f9, %f7, %f8;
	st.global.f32 	[%rd24+-24], %f9;
	ld.global.f32 	%f10, [%rd25+-20];
	ld.global.f32 	%f11, [%rd24+-20];
	add.f32 	%f12, %f10, %f11;
	st.global.f32 	[%rd24+-20], %f12;
	ld.global.f32 	%f13, [%rd25+-16];
	ld.global.f32 	%f14, [%rd24+-16];
	add.f32 	%f15, %f13, %f14;
	st.global.f32 	[%rd24+-16], %f15;
	ld.global.f32 	%f16, [%rd25+-12];
	ld.global.f32 	%f17, [%rd24+-12];
	add.f32 	%f18, %f16, %f17;
	st.global.f32 	[%rd24+-12], %f18;
	ld.global.f32 	%f19, [%rd25+-8];
	ld.global.f32 	%f20, [%rd24+-8];
	add.f32 	%f21, %f19, %f20;
	st.global.f32 	[%rd24+-8], %f21;
	ld.global.f32 	%f22, [%rd25+-4];
	ld.global.f32 	%f23, [%rd24+-4];
	add.f32 	%f24, %f22, %f23;
	st.global.f32 	[%rd24+-4], %f24;
	ld.global.f32 	%f25, [%rd25];
	ld.global.f32 	%f26, [%rd24];
	add.f32 	%f27, %f25, %f26;
	st.global.f32 	[%rd24], %f27;
	ld.global.f32 	%f28, [%rd25+4];
	ld.global.f32 	%f29, [%rd24+4];
	add.f32 	%f30, %f28, %f29;
	st.global.f32 	[%rd24+4], %f30;
	ld.global.f32 	%f31, [%rd25+8];
	ld.global.f32 	%f32, [%rd24+8];
	add.f32 	%f33, %f31, %f32;
	st.global.f32 	[%rd24+8], %f33;
	ld.global.f32 	%f34, [%rd25+12];
	ld.global.f32 	%f35, [%rd24+12];
	add.f32 	%f36, %f34, %f35;
	st.global.f32 	[%rd24+12], %f36;
	ld.global.f32 	%f37, [%rd25+16];
	ld.global.f32 	%f38, [%rd24+16];
	add.f32 	%f39, %f37, %f38;
	st.global.f32 	[%rd24+16], %f39;
	ld.global.f32 	%f40, [%rd25+20];
	ld.global.f32 	%f41, [%rd24+20];
	add.f32 	%f42, %f40, %f41;
	st.global.f32 	[%rd24+20], %f42;
	ld.global.f32 	%f43, [%rd25+24];
	ld.global.f32 	%f44, [%rd24+24];
	add.f32 	%f45, %f43, %f44;
	st.global.f32 	[%rd24+24], %f45;
	ld.global.f32 	%f46, [%rd25+28];
	ld.global.f32 	%f47, [%rd24+28];
	add.f32 	%f48, %f46, %f47;
	st.global.f32 	[%rd24+28], %f48;
	add.s32 	%r18, %r18, 16;
	add.s64 	%rd25, %rd25, 64;
	add.s64 	%rd24, %rd24, 64;
	setp.ne.s32 	%p3, %r18, 0;
	@%p3 bra 	$L__BB5_3;
$L__BB5_4:
	setp.eq.s32 	%p4, %r1, 0;
	@%p4 bra 	$L__BB5_13;
	and.b32  	%r7, %r16, 7;
	setp.lt.u32 	%p5, %r1, 8;
	@%p5 bra 	$L__BB5_7;
	mul.wide.u32 	%rd17, %r20, 4;
	add.s64 	%rd18, %rd2, %rd17;
	ld.global.f32 	%f49, [%rd18];
	add.s64 	%rd19, %rd1, %rd17;
	ld.global.f32 	%f50, [%rd19];
	add.f32 	%f51, %f49, %f50;
	st.global.f32 	[%rd19], %f51;
	ld.global.f32 	%f52, [%rd18+4];
	ld.global.f32 	%f53, [%rd19+4];
	add.f32 	%f54, %f52, %f53;
	st.global.f32 	[%rd19+4], %f54;
	ld.global.f32 	%f55, [%rd18+8];
	ld.global.f32 	%f56, [%rd19+8];
	add.f32 	%f57, %f55, %f56;
	st.global.f32 	[%rd19+8], %f57;
	ld.global.f32 	%f58, [%rd18+12];
	ld.global.f32 	%f59, [%rd19+12];
	add.f32 	%f60, %f58, %f59;
	st.global.f32 	[%rd19+12], %f60;
	ld.global.f32 	%f61, [%rd18+16];
	ld.global.f32 	%f62, [%rd19+16];
	add.f32 	%f63, %f61, %f62;
	st.global.f32 	[%rd19+16], %f63;
	ld.global.f32 	%f64, [%rd18+20];
	ld.global.f32 	%f65, [%rd19+20];
	add.f32 	%f66, %f64, %f65;
	st.global.f32 	[%rd19+20], %f66;
	ld.global.f32 	%f67, [%rd18+24];
	ld.global.f32 	%f68, [%rd19+24];
	add.f32 	%f69, %f67, %f68;
	st.global.f32 	[%rd19+24], %f69;
	ld.global.f32 	%f70, [%rd18+28];
	ld.global.f32 	%f71, [%rd19+28];
	add.f32 	%f72, %f70, %f71;
	st.global.f32 	[%rd19+28], %f72;
	add.s32 	%r20, %r20, 8;
$L__BB5_7:
	setp.eq.s32 	%p6, %r7, 0;
	@%p6 bra 	$L__BB5_13;
	and.b32  	%r10, %r16, 3;
	setp.lt.u32 	%p7, %r7, 4;
	@%p7 bra 	$L__BB5_10;
	mul.wide.u32 	%rd20, %r20, 4;
	add.s64 	%rd21, %rd2, %rd20;
	ld.global.f32 	%f73, [%rd21];
	add.s64 	%rd22, %rd1, %rd20;
	ld.global.f32 	%f74, [%rd22];
	add.f32 	%f75, %f73, %f74;
	st.global.f32 	[%rd22], %f75;
	ld.global.f32 	%f76, [%rd21+4];
	ld.global.f32 	%f77, [%rd22+4];
	add.f32 	%f78, %f76, %f77;
	st.global.f32 	[%rd22+4], %f78;
	ld.global.f32 	%f79, [%rd21+8];
	ld.global.f32 	%f80, [%rd22+8];
	add.f32 	%f81, %f79, %f80;
	st.global.f32 	[%rd22+8], %f81;
	ld.global.f32 	%f82, [%rd21+12];
	ld.global.f32 	%f83, [%rd22+12];
	add.f32 	%f84, %f82, %f83;
	st.global.f32 	[%rd22+12], %f84;
	add.s32 	%r20, %r20, 4;
$L__BB5_10:
	setp.eq.s32 	%p8, %r10, 0;
	@%p8 bra 	$L__BB5_13;
	mul.wide.u32 	%rd23, %r20, 4;
	add.s64 	%rd27, %rd1, %rd23;
	add.s64 	%rd26, %rd2, %rd23;
	neg.s32 	%r22, %r10;
$L__BB5_12:
	.pragma "nounroll";
	ld.global.f32 	%f85, [%rd26];
	ld.global.f32 	%f86, [%rd27];
	add.f32 	%f87, %f85, %f86;
	st.global.f32 	[%rd27], %f87;
	add.s64 	%rd27, %rd27, 4;
	add.s64 	%rd26, %rd26, 4;
	add.s32 	%r22, %r22, 1;
	setp.ne.s32 	%p9, %r22, 0;
	@%p9 bra 	$L__BB5_12;
$L__BB5_13:
	ret;

}


// ===== COMPILED SASS (sm_100) =====

	.target	sm_100

	.elftype	@"ET_EXEC"


//--------------------- .note.nv.tkinfo           --------------------------
	.section	.note.nv.tkinfo,"",@"SHT_NOTE"
	.sectionflags	@"SHF_NOTE_NV_TKINFO"
	.tkinfo
        /*0018*/ 	.word	0x00000002
        /*0030*/ 	.string	""
        /*0030*/ 	.string	"ptxas"
        /*0030*/ 	.string	"Cuda compilation tools, release 13.0, V13.0.88"
        /*0030*/ 	.string	"Build cuda_13.0.r13.0/compiler.36424714_0"
        /*0030*/ 	.string	"-arch sm_100 -m 64 "



//--------------------- .note.nv.cuinfo           --------------------------
	.section	.note.nv.cuinfo,"",@"SHT_NOTE"
	.sectionflags	@"SHF_NOTE_NV_CUINFO"
        /*0018*/ 	.short	0x0002
        /*001a*/ 	.short	0x0064
        /*001c*/ 	.short	0x0082
	.zero		2


//--------------------- .nv.info                  --------------------------
	.section	.nv.info,"",@"SHT_CUDA_INFO"
	.align	4


	//----- nvinfo : EIATTR_REGCOUNT
	.align		4
        /*0000*/ 	.byte	0x04, 0x2f
        /*0002*/ 	.short	(.L_1 - .L_0)
	.align		4
.L_0:
        /*0004*/ 	.word	index@(_Z10vector_addPfS_m)
        /*0008*/ 	.word	0x0000000c


	//----- nvinfo : EIATTR_FRAME_SIZE
	.align		4
.L_1:
        /*000c*/ 	.byte	0x04, 0x11
        /*000e*/ 	.short	(.L_3 - .L_2)
	.align		4
.L_2:
        /*0010*/ 	.word	index@(_Z10vector_addPfS_m)
        /*0014*/ 	.word	0x00000000


	//----- nvinfo : EIATTR_REGCOUNT
	.align		4
.L_3:
        /*0018*/ 	.byte	0x04, 0x2f
        /*001a*/ 	.short	(.L_5 - .L_4)
	.align		4
.L_4:
        /*001c*/ 	.word	index@(_Z10vector_subPfS_m)
        /*0020*/ 	.word	0x0000000c


	//----- nvinfo : EIATTR_FRAME_SIZE
	.align		4
.L_5:
        /*0024*/ 	.byte	0x04, 0x11
        /*0026*/ 	.short	(.L_7 - .L_6)
	.align		4
.L_6:
        /*0028*/ 	.word	index@(_Z10vector_subPfS_m)
        /*002c*/ 	.word	0x00000000


	//----- nvinfo : EIATTR_REGCOUNT
	.align		4
.L_7:
        /*0030*/ 	.byte	0x04, 0x2f
        /*0032*/ 	.short	(.L_9 - .L_8)
	.align		4
.L_8:
        /*0034*/ 	.word	index@(_Z19vector_mul_hadamardPfS_m)
        /*0038*/ 	.word	0x0000000c


	//----- nvinfo : EIATTR_FRAME_SIZE
	.align		4
.L_9:
        /*003c*/ 	.byte	0x04, 0x11
        /*003e*/ 	.short	(.L_11 - .L_10)
	.align		4
.L_10:
        /*0040*/ 	.word	index@(_Z19vector_mul_hadamardPfS_m)
        /*0044*/ 	.word	0x00000000


	//----- nvinfo : EIATTR_REGCOUNT
	.align		4
.L_11:
        /*0048*/ 	.byte	0x04, 0x2f
        /*004a*/ 	.short	(.L_13 - .L_12)
	.align		4
.L_12:
        /*004c*/ 	.word	index@(_Z13mat_transposePfS_mm)
        /*0050*/ 	.word	0x00000012


	//----- nvinfo : EIATTR_FRAME_SIZE
	.align		4
.L_13:
        /*0054*/ 	.byte	0x04, 0x11
        /*0056*/ 	.short	(.L_15 - .L_14)
	.align		4
.L_14:
        /*0058*/ 	.word	index@($__internal_0_$__cuda_sm20_div_u64)
        /*005c*/ 	.word	0x00000000


	//----- nvinfo : EIATTR_FRAME_SIZE
	.align		4
.L_15:
        /*0060*/ 	.byte	0x04, 0x11
        /*0062*/ 	.short	(.L_17 - .L_16)
	.align		4
.L_16:
        /*0064*/ 	.word	index@(_Z13mat_transposePfS_mm)
        /*0068*/ 	.word	0x00000000


	//----- nvinfo : EIATTR_REGCOUNT
	.align		4
.L_17:
        /*006c*/ 	.byte	0x04, 0x2f
        /*006e*/ 	.short	(.L_19 - .L_18)
	.align		4
.L_18:
        /*0070*/ 	.word	index@(_Z7mat_mulPfS_S_mmm)
        /*0074*/ 	.word	0x00000004


	//----- nvinfo : EIATTR_FRAME_SIZE
	.align		4
.L_19:
        /*0078*/ 	.byte	0x04, 0x11
        /*007a*/ 	.short	(.L_21 - .L_20)
	.align		4
.L_20:
        /*007c*/ 	.word	index@(_Z7mat_mulPfS_S_mmm)
        /*0080*/ 	.word	0x00000000


	//----- nvinfo : EIATTR_REGCOUNT
	.align		4
.L_21:
        /*0084*/ 	.byte	0x04, 0x2f
        /*0086*/ 	.short	(.L_23 - .L_22)
	.align		4
.L_22:
        /*0088*/ 	.word	index@(_Z3addiPfS_)
        /*008c*/ 	.word	0x00000012


	//----- nvinfo : EIATTR_FRAME_SIZE
	.align		4
.L_23:
        /*0090*/ 	.byte	0x04, 0x11
        /*0092*/ 	.short	(.L_25 - .L_24)
	.align		4
.L_24:
        /*0094*/ 	.word	index@(_Z3addiPfS_)
        /*0098*/ 	.word	0x00000000


	//----- nvinfo : EIATTR_MIN_STACK_SIZE
	.align		4
.L_25:
        /*009c*/ 	.byte	0x04, 0x12
        /*009e*/ 	.short	(.L_27 - .L_26)
	.align		4
.L_26:
        /*00a0*/ 	.word	index@(_Z3addiPfS_)
        /*00a4*/ 	.word	0x00000000


	//----- nvinfo : EIATTR_MIN_STACK_SIZE
	.align		4
.L_27:
        /*00a8*/ 	.byte	0x04, 0x12
        /*00aa*/ 	.short	(.L_29 - .L_28)
	.align		4
.L_28:
        /*00ac*/ 	.word	index@(_Z7mat_mulPfS_S_mmm)
        /*00b0*/ 	.word	0x00000000


	//----- nvinfo : EIATTR_MIN_STACK_SIZE
	.align		4
.L_29:
        /*00b4*/ 	.byte	0x04, 0x12
        /*00b6*/ 	.short	(.L_31 - .L_30)
	.align		4
.L_30:
        /*00b8*/ 	.word	index@(_Z13mat_transposePfS_mm)
        /*00bc*/ 	.word	0x00000000


	//----- nvinfo : EIATTR_MIN_STACK_SIZE
	.align		4
.L_31:
        /*00c0*/ 	.byte	0x04, 0x12
        /*00c2*/ 	.short	(.L_33 - .L_32)
	.align		4
.L_32:
        /*00c4*/ 	.word	index@(_Z19vector_mul_hadamardPfS_m)
        /*00c8*/ 	.word	0x00000000


	//----- nvinfo : EIATTR_MIN_STACK_SIZE
	.align		4
.L_33:
        /*00cc*/ 	.byte	0x04, 0x12
        /*00ce*/ 	.short	(.L_35 - .L_34)
	.align		4
.L_34:
        /*00d0*/ 	.word	index@(_Z10vector_subPfS_m)
        /*00d4*/ 	.word	0x00000000


	//----- nvinfo : EIATTR_MIN_STACK_SIZE
	.align		4
.L_35:
        /*00d8*/ 	.byte	0x04, 0x12
        /*00da*/ 	.short	(.L_37 - .L_36)
	.align		4
.L_36:
        /*00dc*/ 	.word	index@(_Z10vector_addPfS_m)
        /*00e0*/ 	.word	0x00000000
.L_37:


//--------------------- .nv.compat                --------------------------
	.section	.nv.compat,"",@"SHT_CUDA_COMPAT_INFO"
	.align	4
        /*0000*/ 	.byte	0x02, 0x09, 0x00, 0x00, 0x02, 0x02, 0x01, 0x00, 0x02, 0x05, 0x05, 0x00, 0x03, 0x07, 0x01, 0x01
        /*0010*/ 	.byte	0x02, 0x03, 0x00, 0x00, 0x02, 0x06, 0x01, 0x00, 0x04, 0x0b, 0x08, 0x00, 0x09, 0x00, 0x00, 0x00
        /*0020*/ 	.byte	0x00, 0x00, 0x00, 0x00


//--------------------- .nv.info._Z3addiPfS_      --------------------------
	.section	.nv.info._Z3addiPfS_,"",@"SHT_CUDA_INFO"
	.sectionflags	@""
	.align	4


	//----- nvinfo : EIATTR_CUDA_API_VERSION
	.align		4
        /*0000*/ 	.byte	0x04, 0x37
        /*0002*/ 	.short	(.L_39 - .L_38)
.L_38:
        /*0004*/ 	.word	0x00000082


	//----- nvinfo : EIATTR_KPARAM_INFO
	.align		4
.L_39:
        /*0008*/ 	.byte	0x04, 0x17
        /*000a*/ 	.short	(.L_41 - .L_40)
.L_40:
        /*000c*/ 	.word	0x00000000
        /*0010*/ 	.short	0x0002
        /*0012*/ 	.short	0x0010
        /*0014*/ 	.byte	0x00, 0xf5, 0x21, 0x00


	//----- nvinfo : EIATTR_KPARAM_INFO
	.align		4
.L_41:
        /*0018*/ 	.byte	0x04, 0x17
        /*001a*/ 	.short	(.L_43 - .L_42)
.L_42:
        /*001c*/ 	.word	0x00000000
        /*0020*/ 	.short	0x0001
        /*0022*/ 	.short	0x0008
        /*0024*/ 	.byte	0x00, 0xf5, 0x21, 0x00


	//----- nvinfo : EIATTR_KPARAM_INFO
	.align		4
.L_43:
        /*0028*/ 	.byte	0x04, 0x17
        /*002a*/ 	.short	(.L_45 - .L_44)
.L_44:
        /*002c*/ 	.word	0x00000000
        /*0030*/ 	.short	0x0000
        /*0032*/ 	.short	0x0000
        /*0034*/ 	.byte	0x00, 0xf0, 0x11, 0x00


	//----- nvinfo : EIATTR_SPARSE_MMA_MASK
	.align		4
.L_45:
        /*0038*/ 	.byte	0x03, 0x50
        /*003a*/ 	.short	0x0000


	//----- nvinfo : EIATTR_MAXREG_COUNT
	.align		4
        /*003c*/ 	.byte	0x03, 0x1b
        /*003e*/ 	.short	0x00ff


	//----- nvinfo : EIATTR_MERCURY_ISA_VERSION
	.align		4
        /*0040*/ 	.byte	0x03, 0x5f
        /*0042*/ 	.short	0x0101


	//----- nvinfo : EIATTR_VRC_CTA_INIT_COUNT
	.align		4
        /*0044*/ 	.byte	0x02, 0x4a
	.zero		1
	.zero		1


	//----- nvinfo : EIATTR_EXIT_INSTR_OFFSETS
	.align		4
        /*0048*/ 	.byte	0x04, 0x1c
        /*004a*/ 	.short	(.L_47 - .L_46)


	//   ....[0]....
.L_46:
        /*004c*/ 	.word	0x00000030


	//   ....[1]....
        /*0050*/ 	.word	0x00000600


	//   ....[2]....
        /*0054*/ 	.word	0x000008a0


	//   ....[3]....
        /*0058*/ 	.word	0x00000a40


	//   ....[4]....
        /*005c*/ 	.word	0x00000b90


	//----- nvinfo : EIATTR_CBANK_PARAM_SIZE
	.align		4
.L_47:
        /*0060*/ 	.byte	0x03, 0x19
        /*0062*/ 	.short	0x0018


	//----- nvinfo : EIATTR_PARAM_CBANK
	.align		4
        /*0064*/ 	.byte	0x04, 0x0a
        /*0066*/ 	.short	(.L_49 - .L_48)
	.align		4
.L_48:
        /*0068*/ 	.word	index@(.nv.constant0._Z3addiPfS_)
        /*006c*/ 	.short	0x0380
        /*006e*/ 	.short	0x0018


	//----- nvinfo : EIATTR_SW_WAR
	.align		4
.L_49:
        /*0070*/ 	.byte	0x04, 0x36
        /*0072*/ 	.short	(.L_51 - .L_50)
.L_50:
        /*0074*/ 	.word	0x00000008
.L_51:


//--------------------- .nv.info._Z7mat_mulPfS_S_mmm --------------------------
	.section	.nv.info._Z7mat_mulPfS_S_mmm,"",@"SHT_CUDA_INFO"
	.sectionflags	@""
	.align	4


	//----- nvinfo : EIATTR_CUDA_API_VERSION
	.align		4
        /*0000*/ 	.byte	0x04, 0x37
        /*0002*/ 	.short	(.L_53 - .L_52)
.L_52:
        /*0004*/ 	.word	0x00000082


	//----- nvinfo : EIATTR_KPARAM_INFO
	.align		4
.L_53:
        /*0008*/ 	.byte	0x04, 0x17
        /*000a*/ 	.short	(.L_55 - .L_54)
.L_54:
        /*000c*/ 	.word	0x00000000
        /*0010*/ 	.short	0x0005
        /*0012*/ 	.short	0x0028
        /*0014*/ 	.byte	0x00, 0xf0, 0x21, 0x00


	//----- nvinfo : EIATTR_KPARAM_INFO
	.align		4
.L_55:
        /*0018*/ 	.byte	0x04, 0x17
        /*001a*/ 	.short	(.L_57 - .L_56)
.L_56:
        /*001c*/ 	.word	0x00000000
        /*0020*/ 	.short	0x0004
        /*0022*/ 	.short	0x0020
        /*0024*/ 	.byte	0x00, 0xf0, 0x21, 0x00


	//----- nvinfo : EIATTR_KPARAM_INFO
	.align		4
.L_57:
        /*0028*/ 	.byte	0x04, 0x17
        /*002a*/ 	.short	(.L_59 - .L_58)
.L_58:
        /*002c*/ 	.word	0x00000000
        /*0030*/ 	.short	0x0003
        /*0032*/ 	.short	0x0018
        /*0034*/ 	.byte	0x00, 0xf0, 0x21, 0x00


	//----- nvinfo : EIATTR_KPARAM_INFO
	.align		4
.L_59:
        /*0038*/ 	.byte	0x04, 0x17
        /*003a*/ 	.short	(.L_61 - .L_60)
.L_60:
        /*003c*/ 	.word	0x00000000
        /*0040*/ 	.short	0x0002
        /*0042*/ 	.short	0x0010
        /*0044*/ 	.byte	0x00, 0xf5, 0x21, 0x00


	//----- nvinfo : EIATTR_KPARAM_INFO
	.align		4
.L_61:
        /*0048*/ 	.byte	0x04, 0x17
        /*004a*/ 	.short	(.L_63 - .L_62)
.L_62:
        /*004c*/ 	.word	0x00000000
        /*0050*/ 	.short	0x0001
        /*0052*/ 	.short	0x0008
        /*0054*/ 	.byte	0x00, 0xf5, 0x21, 0x00


	//----- nvinfo : EIATTR_KPARAM_INFO
	.align		4
.L_63:
        /*0058*/ 	.byte	0x04, 0x17
        /*005a*/ 	.short	(.L_65 - .L_64)
.L_64:
        /*005c*/ 	.word	0x00000000
        /*0060*/ 	.short	0x0000
        /*0062*/ 	.short	0x0000
        /*0064*/ 	.byte	0x00, 0xf5, 0x21, 0x00


	//----- nvinfo : EIATTR_SPARSE_MMA_MASK
	.align		4
.L_65:
        /*0068*/ 	.byte	0x03, 0x50
        /*006a*/ 	.short	0x0000


	//----- nvinfo : EIATTR_MAXREG_COUNT
	.align		4
        /*006c*/ 	.byte	0x03, 0x1b
        /*006e*/ 	.short	0x00ff


	//----- nvinfo : EIATTR_MERCURY_ISA_VERSION
	.align		4
        /*0070*/ 	.byte	0x03, 0x5f
        /*0072*/ 	.short	0x0101


	//----- nvinfo : EIATTR_VRC_CTA_INIT_COUNT
	.align		4
        /*0074*/ 	.byte	0x02, 0x4a
	.zero		1
	.zero		1


	//----- nvinfo : EIATTR_EXIT_INSTR_OFFSETS
	.align		4
        /*0078*/ 	.byte	0x04, 0x1c
        /*007a*/ 	.short	(.L_67 - .L_66)


	//   ....[0]....
.L_66:
        /*007c*/ 	.word	0x00000010


	//----- nvinfo : EIATTR_CBANK_PARAM_SIZE
	.align		4
.L_67:
        /*0080*/ 	.byte	0x03, 0x19
        /*0082*/ 	.short	0x0030


	//----- nvinfo : EIATTR_PARAM_CBANK
	.align		4
        /*0084*/ 	.byte	0x04, 0x0a
        /*0086*/ 	.short	(.L_69 - .L_68)
	.align		4
.L_68:
        /*0088*/ 	.word	index@(.nv.constant0._Z7mat_mulPfS_S_mmm)
        /*008c*/ 	.short	0x0380
        /*008e*/ 	.short	0x0030


	//----- nvinfo : EIATTR_SW_WAR
	.align		4
.L_69:
        /*0090*/ 	.byte	0x04, 0x36
        /*0092*/ 	.short	(.L_71 - .L_70)
.L_70:
        /*0094*/ 	.word	0x00000008
.L_71:


//--------------------- .nv.info._Z13mat_transposePfS_mm --------------------------
	.section	.nv.info._Z13mat_transposePfS_mm,"",@"SHT_CUDA_INFO"
	.sectionflags	@""
	.align	4


	//----- nvinfo : EIATTR_CUDA_API_VERSION
	.align		4
        /*0000*/ 	.byte	0x04, 0x37
        /*0002*/ 	.short	(.L_73 - .L_72)
.L_72:
        /*0004*/ 	.word	0x00000082


	//----- nvinfo : EIATTR_KPARAM_INFO
	.align		4
.L_73:
        /*0008*/ 	.byte	0x04, 0x17
        /*000a*/ 	.short	(.L_75 - .L_74)
.L_74:
        /*000c*/ 	.word	0x00000000
        /*0010*/ 	.short	0x0003
        /*0012*/ 	.short	0x0018
        /*0014*/ 	.byte	0x00, 0xf0, 0x21, 0x00


	//----- nvinfo : EIATTR_KPARAM_INFO
	.align		4
.L_75:
        /*0018*/ 	.byte	0x04, 0x17
        /*001a*/ 	.short	(.L_77 - .L_76)
.L_76:
        /*001c*/ 	.word	0x00000000
        /*0020*/ 	.short	0x0002
        /*0022*/ 	.short	0x0010
        /*0024*/ 	.byte	0x00, 0xf0, 0x21, 0x00


	//----- nvinfo : EIATTR_KPARAM_INFO
	.align		4
.L_77:
        /*0028*/ 	.byte	0x04, 0x17
        /*002a*/ 	.short	(.L_79 - .L_78)
.L_78:
        /*002c*/ 	.word	0x00000000
        /*0030*/ 	.short	0x0001
        /*0032*/ 	.short	0x0008
        /*0034*/ 	.byte	0x00, 0xf5, 0x21, 0x00


	//----- nvinfo : EIATTR_KPARAM_INFO
	.align		4
.L_79:
        /*0038*/ 	.byte	0x04, 0x17
        /*003a*/ 	.short	(.L_81 - .L_80)
.L_80:
        /*003c*/ 	.word	0x00000000
        /*0040*/ 	.short	0x0000
        /*0042*/ 	.short	0x0000
        /*0044*/ 	.byte	0x00, 0xf5, 0x21, 0x00


	//----- nvinfo : EIATTR_SPARSE_MMA_MASK
	.align		4
.L_81:
        /*0048*/ 	.byte	0x03, 0x50
        /*004a*/ 	.short	0x0000


	//----- nvinfo : EIATTR_MAXREG_COUNT
	.align		4
        /*004c*/ 	.byte	0x03, 0x1b
        /*004e*/ 	.short	0x00ff


	//----- nvinfo : EIATTR_MERCURY_ISA_VERSION
	.align		4
        /*0050*/ 	.byte	0x03, 0x5f
        /*0052*/ 	.short	0x0101


	//----- nvinfo : EIATTR_VRC_CTA_INIT_COUNT
	.align		4
        /*0054*/ 	.byte	0x02, 0x4a
	.zero		1
	.zero		1


	//----- nvinfo : EIATTR_EXIT_INSTR_OFFSETS
	.align		4
        /*0058*/ 	.byte	0x04, 0x1c
        /*005a*/ 	.short	(.L_83 - .L_82)


	//   ....[0]....
.L_82:
        /*005c*/ 	.word	0x000000d0


	//   ....[1]....
        /*0060*/ 	.word	0x00000490


	//----- nvinfo : EIATTR_CRS_STACK_SIZE
	.align		4
.L_83:
        /*0064*/ 	.byte	0x04, 0x1e
        /*0066*/ 	.short	(.L_85 - .L_84)
.L_84:
        /*0068*/ 	.word	0x00000000


	//----- nvinfo : EIATTR_CBANK_PARAM_SIZE
	.align		4
.L_85:
        /*006c*/ 	.byte	0x03, 0x19
        /*006e*/ 	.short	0x0020


	//----- nvinfo : EIATTR_PARAM_CBANK
	.align		4
        /*0070*/ 	.byte	0x04, 0x0a
        /*0072*/ 	.short	(.L_87 - .L_86)
	.align		4
.L_86:
        /*0074*/ 	.word	index@(.nv.constant0._Z13mat_transposePfS_mm)
        /*0078*/ 	.short	0x0380
        /*007a*/ 	.short	0x0020


	//----- nvinfo : EIATTR_SW_WAR
	.align		4
.L_87:
        /*007c*/ 	.byte	0x04, 0x36
        /*007e*/ 	.short	(.L_89 - .L_88)
.L_88:
        /*0080*/ 	.word	0x00000008
.L_89:


//--------------------- .nv.info._Z19vector_mul_hadamardPfS_m --------------------------
	.section	.nv.info._Z19vector_mul_hadamardPfS_m,"",@"SHT_CUDA_INFO"
	.sectionflags	@""
	.align	4


	//----- nvinfo : EIATTR_CUDA_API_VERSION
	.align		4
        /*0000*/ 	.byte	0x04, 0x37
        /*0002*/ 	.short	(.L_91 - .L_90)
.L_90:
        /*0004*/ 	.word	0x00000082


	//----- nvinfo : EIATTR_KPARAM_INFO
	.align		4
.L_91:
        /*0008*/ 	.byte	0x04, 0x17
        /*000a*/ 	.short	(.L_93 - .L_92)
.L_92:
        /*000c*/ 	.word	0x00000000
        /*0010*/ 	.short	0x0002
        /*0012*/ 	.short	0x0010
        /*0014*/ 	.byte	0x00, 0xf0, 0x21, 0x00


	//----- nvinfo : EIATTR_KPARAM_INFO
	.align		4
.L_93:
        /*0018*/ 	.byte	0x04, 0x17
        /*001a*/ 	.short	(.L_95 - .L_94)
.L_94:
        /*001c*/ 	.word	0x00000000
        /*0020*/ 	.short	0x0001
        /*0022*/ 	.short	0x0008
        /*0024*/ 	.byte	0x00, 0xf5, 0x21, 0x00


	//----- nvinfo : EIATTR_KPARAM_INFO
	.align		4
.L_95:
        /*0028*/ 	.byte	0x04, 0x17
        /*002a*/ 	.short	(.L_97 - .L_96)
.L_96:
        /*002c*/ 	.word	0x00000000
        /*0030*/ 	.short	0x0000
        /*0032*/ 	.short	0x0000
        /*0034*/ 	.byte	0x00, 0xf5, 0x21, 0x00


	//----- nvinfo : EIATTR_SPARSE_MMA_MASK
	.align		4
.L_97:
        /*0038*/ 	.byte	0x03, 0x50
        /*003a*/ 	.short	0x0000


	//----- nvinfo : EIATTR_MAXREG_COUNT
	.align		4
        /*003c*/ 	.byte	0x03, 0x1b
        /*003e*/ 	.short	0x00ff


	//----- nvinfo : EIATTR_MERCURY_ISA_VERSION
	.align		4
        /*0040*/ 	.byte	0x03, 0x5f
        /*0042*/ 	.short	0x0101


	//----- nvinfo : EIATTR_VRC_CTA_INIT_COUNT
	.align		4
        /*0044*/ 	.byte	0x02, 0x4a
	.zero		1
	.zero		1


	//----- nvinfo : EIATTR_EXIT_INSTR_OFFSETS
	.align		4
        /*0048*/ 	.byte	0x04, 0x1c
        /*004a*/ 	.short	(.L_99 - .L_98)


	//   ....[0]....
.L_98:
        /*004c*/ 	.word	0x00000080


	//   ....[1]....
        /*0050*/ 	.word	0x000001e0


	//----- nvinfo : EIATTR_CRS_STACK_SIZE
	.align		4
.L_99:
        /*0054*/ 	.byte	0x04, 0x1e
        /*0056*/ 	.short	(.L_101 - .L_100)
.L_100:
        /*0058*/ 	.word	0x00000000


	//----- nvinfo : EIATTR_CBANK_PARAM_SIZE
	.align		4
.L_101:
        /*005c*/ 	.byte	0x03, 0x19
        /*005e*/ 	.short	0x0018


	//----- nvinfo : EIATTR_PARAM_CBANK
	.align		4
        /*0060*/ 	.byte	0x04, 0x0a
        /*0062*/ 	.short	(.L_103 - .L_102)
	.align		4
.L_102:
        /*0064*/ 	.word	index@(.nv.constant0._Z19vector_mul_hadamardPfS_m)
        /*0068*/ 	.short	0x0380
        /*006a*/ 	.short	0x0018


	//----- nvinfo : EIATTR_SW_WAR
	.align		4
.L_103:
        /*006c*/ 	.byte	0x04, 0x36
        /*006e*/ 	.short	(.L_105 - .L_104)
.L_104:
        /*0070*/ 	.word	0x00000008
.L_105:


//--------------------- .nv.info._Z10vector_subPfS_m --------------------------
	.section	.nv.info._Z10vector_subPfS_m,"",@"SHT_CUDA_INFO"
	.sectionflags	@""
	.align	4


	//----- nvinfo : EIATTR_CUDA_API_VERSION
	.align		4
        /*0000*/ 	.byte	0x04, 0x37
        /*0002*/ 	.short	(.L_107 - .L_106)
.L_106:
        /*0004*/ 	.word	0x00000082


	//----- nvinfo : EIATTR_KPARAM_INFO
	.align		4
.L_107:
        /*0008*/ 	.byte	0x04, 0x17
        /*000a*/ 	.short	(.L_109 - .L_108)
.L_108:
        /*000c*/ 	.word	0x00000000
        /*0010*/ 	.short	0x0002
        /*0012*/ 	.short	0x0010
        /*0014*/ 	.byte	0x00, 0xf0, 0x21, 0x00


	//----- nvinfo : EIATTR_KPARAM_INFO
	.align		4
.L_109:
        /*0018*/ 	.byte	0x04, 0x17
        /*001a*/ 	.short	(.L_111 - .L_110)
.L_110:
        /*001c*/ 	.word	0x00000000
        /*0020*/ 	.short	0x0001
        /*0022*/ 	.short	0x0008
        /*0024*/ 	.byte	0x00, 0xf5, 0x21, 0x00


	//----- nvinfo : EIATTR_KPARAM_INFO
	.align		4
.L_111:
        /*0028*/ 	.byte	0x04, 0x17
        /*002a*/ 	.short	(.L_113 - .L_112)
.L_112:
        /*002c*/ 	.word	0x00000000
        /*0030*/ 	.short	0x0000
        /*0032*/ 	.short	0x0000
        /*0034*/ 	.byte	0x00, 0xf5, 0x21, 0x00


	//----- nvinfo : EIATTR_SPARSE_MMA_MASK
	.align		4
.L_113:
        /*0038*/ 	.byte	0x03, 0x50
        /*003a*/ 	.short	0x0000


	//----- nvinfo : EIATTR_MAXREG_COUNT
	.align		4
        /*003c*/ 	.byte	0x03, 0x1b
        /*003e*/ 	.short	0x00ff


	//----- nvinfo : EIATTR_MERCURY_ISA_VERSION
	.align		4
        /*0040*/ 	.byte	0x03, 0x5f
        /*0042*/ 	.short	0x0101


	//----- nvinfo : EIATTR_VRC_CTA_INIT_COUNT
	.align		4
        /*0044*/ 	.byte	0x02, 0x4a
	.zero		1
	.zero		1


	//----- nvinfo : EIATTR_EXIT_INSTR_OFFSETS
	.align		4
        /*0048*/ 	.byte	0x04, 0x1c
        /*004a*/ 	.short	(.L_115 - .L_114)


	//   ....[0]....
.L_114:
        /*004c*/ 	.word	0x00000080


	//   ....[1]....
        /*0050*/ 	.word	0x000001e0


	//----- nvinfo : EIATTR_CRS_STACK_SIZE
	.align		4
.L_115:
        /*0054*/ 	.byte	0x04, 0x1e
        /*0056*/ 	.short	(.L_117 - .L_116)
.L_116:
        /*0058*/ 	.word	0x00000000


	//----- nvinfo : EIATTR_CBANK_PARAM_SIZE
	.align		4
.L_117:
        /*005c*/ 	.byte	0x03, 0x19
        /*005e*/ 	.short	0x0018


	//----- nvinfo : EIATTR_PARAM_CBANK
	.align		4
        /*0060*/ 	.byte	0x04, 0x0a
        /*0062*/ 	.short	(.L_119 - .L_118)
	.align		4
.L_118:
        /*0064*/ 	.word	index@(.nv.constant0._Z10vector_subPfS_m)
        /*0068*/ 	.short	0x0380
        /*006a*/ 	.short	0x0018


	//----- nvinfo : EIATTR_SW_WAR
	.align		4
.L_119:
        /*006c*/ 	.byte	0x04, 0x36
        /*006e*/ 	.short	(.L_121 - .L_120)
.L_120:
        /*0070*/ 	.word	0x00000008
.L_121:


//--------------------- .nv.info._Z10vector_addPfS_m --------------------------
	.section	.nv.info._Z10vector_addPfS_m,"",@"SHT_CUDA_INFO"
	.sectionflags	@""
	.align	4


	//----- nvinfo : EIATTR_CUDA_API_VERSION
	.align		4
        /*0000*/ 	.byte	0x04, 0x37
        /*0002*/ 	.short	(.L_123 - .L_122)
.L_122:
        /*0004*/ 	.word	0x00000082


	//----- nvinfo : EIATTR_KPARAM_INFO
	.align		4
.L_123:
        /*0008*/ 	.byte	0x04, 0x17
        /*000a*/ 	.short	(.L_125 - .L_124)
.L_124:
        /*000c*/ 	.word	0x00000000
        /*0010*/ 	.short	0x0002
        /*0012*/ 	.short	0x0010
        /*0014*/ 	.byte	0x00, 0xf0, 0x21, 0x00


	//----- nvinfo : EIATTR_KPARAM_INFO
	.align		4
.L_125:
        /*0018*/ 	.byte	0x04, 0x17
        /*001a*/ 	.short	(.L_127 - .L_126)
.L_126:
        /*001c*/ 	.word	0x00000000
        /*0020*/ 	.short	0x0001
        /*0022*/ 	.short	0x0008
        /*0024*/ 	.byte	0x00, 0xf5, 0x21, 0x00


	//----- nvinfo : EIATTR_KPARAM_INFO
	.align		4
.L_127:
        /*0028*/ 	.byte	0x04, 0x17
        /*002a*/ 	.short	(.L_129 - .L_128)
.L_128:
        /*002c*/ 	.word	0x00000000
        /*0030*/ 	.short	0x0000
        /*0032*/ 	.short	0x0000
        /*0034*/ 	.byte	0x00, 0xf5, 0x21, 0x00


	//----- nvinfo : EIATTR_SPARSE_MMA_MASK
	.align		4
.L_129:
        /*0038*/ 	.byte	0x03, 0x50
        /*003a*/ 	.short	0x0000


	//----- nvinfo : EIATTR_MAXREG_COUNT
	.align		4
        /*003c*/ 	.byte	0x03, 0x1b
        /*003e*/ 	.short	0x00ff


	//----- nvinfo : EIATTR_MERCURY_ISA_VERSION
	.align		4
        /*0040*/ 	.byte	0x03, 0x5f
        /*0042*/ 	.short	0x0101


	//----- nvinfo : EIATTR_VRC_CTA_INIT_COUNT
	.align		4
        /*0044*/ 	.byte	0x02, 0x4a
	.zero		1
	.zero		1


	//----- nvinfo : EIATTR_EXIT_INSTR_OFFSETS
	.align		4
        /*0048*/ 	.byte	0x04, 0x1c
        /*004a*/ 	.short	(.L_131 - .L_130)


	//   ....[0]....
.L_130:
        /*004c*/ 	.word	0x00000080


	//   ....[1]....
        /*0050*/ 	.word	0x000001e0


	//----- nvinfo : EIATTR_CRS_STACK_SIZE
	.align		4
.L_131:
        /*0054*/ 	.byte	0x04, 0x1e
        /*0056*/ 	.short	(.L_133 - .L_132)
.L_132:
        /*0058*/ 	.word	0x00000000


	//----- nvinfo : EIATTR_CBANK_PARAM_SIZE
	.align		4
.L_133:
        /*005c*/ 	.byte	0x03, 0x19
        /*005e*/ 	.short	0x0018


	//----- nvinfo : EIATTR_PARAM_CBANK
	.align		4
        /*0060*/ 	.byte	0x04, 0x0a
        /*0062*/ 	.short	(.L_135 - .L_134)
	.align		4
.L_134:
        /*0064*/ 	.word	index@(.nv.constant0._Z10vector_addPfS_m)
        /*0068*/ 	.short	0x0380
        /*006a*/ 	.short	0x0018


	//----- nvinfo : EIATTR_SW_WAR
	.align		4
.L_135:
        /*006c*/ 	.byte	0x04, 0x36
        /*006e*/ 	.short	(.L_137 - .L_136)
.L_136:
        /*0070*/ 	.word	0x00000008
.L_137:


//--------------------- .nv.callgraph             --------------------------
	.section	.nv.callgraph,"",@"SHT_CUDA_CALLGRAPH"
	.align	4
	.sectionentsize	8
	.align		4
        /*0000*/ 	.word	0x00000000
	.align		4
        /*0004*/ 	.word	0xffffffff
	.align		4
        /*0008*/ 	.word	0x00000000
	.align		4
        /*000c*/ 	.word	0xfffffffe
	.align		4
        /*0010*/ 	.word	0x00000000
	.align		4
        /*0014*/ 	.word	0xfffffffd
	.align		4
        /*0018*/ 	.word	0x00000000
	.align		4
        /*001c*/ 	.word	0xfffffffc


//--------------------- .text._Z3addiPfS_         --------------------------
	.section	.text._Z3addiPfS_,"ax",@progbits
	.align	128
        .global         _Z3addiPfS_
        .type           _Z3addiPfS_,@function
        .size           _Z3addiPfS_,(.L_x_20 - _Z3addiPfS_)
        .other          _Z3addiPfS_,@"STO_CUDA_ENTRY STV_DEFAULT"
_Z3addiPfS_:
.text._Z3addiPfS_:
[----:B------:R-:W-:Y:S08]  /*0000*/  LDC R1, c[0x0][0x37c] ;  /* 0x0000df00ff017b82 */ /* 0x000ff00000000800 */
[----:B------:R-:W0:Y:S02]  /*0010*/  LDC R6, c[0x0][0x380] ;  /* 0x0000e000ff067b82 */ /* 0x000e240000000800 */
[----:B0-----:R-:W-:-:S13]  /*0020*/  ISETP.GE.AND P0, PT, R6, 0x1, PT ;  /* 0x000000010600780c */ /* 0x001fda0003f06270 */
[----:B------:R-:W-:Y:S05]  /*0030*/  @!P0 EXIT ;  /* 0x000000000000894d */ /* 0x000fea0003800000 */
[C---:B------:R-:W-:Y:S01]  /*0040*/  ISETP.GE.U32.AND P1, PT, R6.reuse, 0x10, PT ;  /* 0x000000100600780c */ /* 0x040fe20003f26070 */
[----:B------:R-:W0:Y:S01]  /*0050*/  LDCU.64 UR8, c[0x0][0x358] ;  /* 0x00006b00ff0877ac */ /* 0x000e220008000a00 */
[----:B------:R-:W-:Y:S01]  /*0060*/  LOP3.LUT R10, R6, 0xf, RZ, 0xc0, !PT ;  /* 0x0000000f060a7812 */ /* 0x000fe200078ec0ff */
[----:B------:R-:W-:-:S03]  /*0070*/  HFMA2 R0, -RZ, RZ, 0, 0 ;  /* 0x00000000ff007431 */ /* 0x000fc600000001ff */
[----:B------:R-:W-:-:S07]  /*0080*/  ISETP.NE.AND P0, PT, R10, RZ, PT ;  /* 0x000000ff0a00720c */ /* 0x000fce0003f05270 */
[----:B------:R-:W-:Y:S06]  /*0090*/  @!P1 BRA `(.L_x_0) ;  /* 0x0000000400589947 */ /* 0x000fec0003800000 */
[----:B------:R-:W1:Y:S01]  /*00a0*/  LDCU.64 UR6, c[0x0][0x388] ;  /* 0x00007100ff0677ac */ /* 0x000e620008000a00 */
[----:B------:R-:W-:Y:S01]  /*00b0*/  LOP3.LUT R0, R6, 0x7ffffff0, RZ, 0xc0, !PT ;  /* 0x7ffffff006007812 */ /* 0x000fe200078ec0ff */
[----:B------:R-:W2:Y:S03]  /*00c0*/  LDCU.64 UR4, c[0x0][0x390] ;  /* 0x00007200ff0477ac */ /* 0x000ea60008000a00 */
[----:B------:R-:W-:Y:S01]  /*00d0*/  IADD3 R7, PT, PT, -R0, RZ, RZ ;  /* 0x000000ff00077210 */ /* 0x000fe20007ffe1ff */
[----:B-1----:R-:W-:Y:S02]  /*00e0*/  UIADD3 UR6, UP0, UPT, UR6, 0x20, URZ ;  /* 0x0000002006067890 */ /* 0x002fe4000ff1e0ff */
[----:B--2---:R-:W-:Y:S02]  /*00f0*/  UIADD3 UR4, UP1, UPT, UR4, 0x20, URZ ;  /* 0x0000002004047890 */ /* 0x004fe4000ff3e0ff */
[----:B------:R-:W-:-:S02]  /*0100*/  UIADD3.X UR7, UPT, UPT, URZ, UR7, URZ, UP0, !UPT ;  /* 0x00000007ff077290 */ /* 0x000fc400087fe4ff */
[----:B------:R-:W-:Y:S01]  /*0110*/  MOV R12, UR6 ;  /* 0x00000006000c7c02 */ /* 0x000fe20008000f00 */
[----:B------:R-:W-:Y:S01]  /*0120*/  UIADD3.X UR5, UPT, UPT, URZ, UR5, URZ, UP1, !UPT ;  /* 0x00000005ff057290 */ /* 0x000fe20008ffe4ff */
[----:B------:R-:W-:Y:S02]  /*0130*/  MOV R8, UR4 ;  /* 0x0000000400087c02 */ /* 0x000fe40008000f00 */
[----:B------:R-:W-:-:S03]  /*0140*/  MOV R3, UR7 ;  /* 0x0000000700037c02 */ /* 0x000fc60008000f00 */
[----:B------:R-:W-:-:S07]  /*0150*/  MOV R9, UR5 ;  /* 0x0000000500097c02 */ /* 0x000fce0008000f00 */
.L_x_1:
[----:B------:R-:W-:Y:S02]  /*0160*/  MOV R2, R12 ;  /* 0x0000000c00027202 */ /* 0x000fe40000000f00 */
[----:B-1----:R-:W-:Y:S02]  /*0170*/  MOV R4, R8 ;  /* 0x0000000800047202 */ /* 0x002fe40000000f00 */
[----:B------:R-:W-:Y:S01]  /*0180*/  MOV R5, R9 ;  /* 0x0000000900057202 */ /* 0x000fe20000000f00 */
[----:B0-----:R-:W2:Y:S04]  /*0190*/  LDG.E R8, desc[UR8][R2.64+-0x20] ;  /* 0xffffe00802087981 */ /* 0x001ea8000c1e1900 */
[----:B------:R-:W2:Y:S04]  /*01a0*/  LDG.E R9, desc[UR8][R4.64+-0x20] ;  /* 0xffffe00804097981 */ /* 0x000ea8000c1e1900 */
[----:B------:R-:W3:Y:S04]  /*01b0*/  LDG.E R11, desc[UR8][R4.64+-0x1c] ;  /* 0xffffe408040b7981 */ /* 0x000ee8000c1e1900 */
[----:B------:R-:W4:Y:S04]  /*01c0*/  LDG.E R13, desc[UR8][R4.64+-0x18] ;  /* 0xffffe808040d7981 */ /* 0x000f28000c1e1900 */
[----:B------:R-:W5:Y:S01]  /*01d0*/  LDG.E R15, desc[UR8][R4.64+-0x14] ;  /* 0xffffec08040f7981 */ /* 0x000f62000c1e1900 */
[----:B--2---:R-:W-:-:S05]  /*01e0*/  FADD R9, R8, R9 ;  /* 0x0000000908097221 */ /* 0x004fca0000000000 */
[----:B------:R0:W-:Y:S04]  /*01f0*/  STG.E desc[UR8][R4.64+-0x20], R9 ;  /* 0xffffe00904007986 */ /* 0x0001e8000c101908 */
[----:B------:R-:W3:Y:S04]  /*0200*/  LDG.E R8, desc[UR8][R2.64+-0x1c] ;  /* 0xffffe40802087981 */ /* 0x000ee8000c1e1900 */
[----:B0-----:R-:W2:Y:S01]  /*0210*/  LDG.E R9, desc[UR8][R4.64+-0x10] ;  /* 0xfffff00804097981 */ /* 0x001ea2000c1e1900 */
[----:B---3--:R-:W-:-:S05]  /*0220*/  FADD R11, R8, R11 ;  /* 0x0000000b080b7221 */ /* 0x008fca0000000000 */
[----:B------:R0:W-:Y:S04]  /*0230*/  STG.E desc[UR8][R4.64+-0x1c], R11 ;  /* 0xffffe40b04007986 */ /* 0x0001e8000c101908 */
[----:B------:R-:W4:Y:S04]  /*0240*/  LDG.E R8, desc[UR8][R2.64+-0x18] ;  /* 0xffffe80802087981 */ /* 0x000f28000c1e1900 */
[----:B0-----:R-:W3:Y:S01]  /*0250*/  LDG.E R11, desc[UR8][R4.64+-0xc] ;  /* 0xfffff408040b7981 */ /* 0x001ee2000c1e1900 */
[----:B----4-:R-:W-:-:S05]  /*0260*/  FADD R13, R8, R13 ;  /* 0x0000000d080d7221 */ /* 0x010fca0000000000 */
[----:B------:R0:W-:Y:S04]  /*0270*/  STG.E desc[UR8][R4.64+-0x18], R13 ;  /* 0xffffe80d04007986 */ /* 0x0001e8000c101908 */
[----:B------:R-:W5:Y:S04]  /*0280*/  LDG.E R8, desc[UR8][R2.64+-0x14] ;  /* 0xffffec0802087981 */ /* 0x000f68000c1e1900 */
[----:B0-----:R-:W4:Y:S01]  /*0290*/  LDG.E R13, desc[UR8][R4.64+-0x8] ;  /* 0xfffff808040d7981 */ /* 0x001f22000c1e1900 */
[----:B-----5:R-:W-:-:S05]  /*02a0*/  FADD R15, R8, R15 ;  /* 0x0000000f080f7221 */ /* 0x020fca0000000000 */
[----:B------:R0:W-:Y:S04]  /*02b0*/  STG.E desc[UR8][R4.64+-0x14], R15 ;  /* 0xffffec0f04007986 */ /* 0x0001e8000c101908 */
[----:B------:R-:W2:Y:S04]  /*02c0*/  LDG.E R8, desc[UR8][R2.64+-0x10] ;  /* 0xfffff00802087981 */ /* 0x000ea8000c1e1900 */
[----:B0-----:R-:W5:Y:S01]  /*02d0*/  LDG.E R15, desc[UR8][R4.64+-0x4] ;  /* 0xfffffc08040f7981 */ /* 0x001f62000c1e1900 */
        /* <DEDUP_REMOVED lines=34> */
[----:B------:R-:W3:Y:S02]  /*0500*/  LDG.E R8, desc[UR8][R2.64+0x14] ;  /* 0x0000140802087981 */ /* 0x000ee4000c1e1900 */
[----:B---3--:R-:W-:-:S05]  /*0510*/  FADD R11, R8, R11 ;  /* 0x0000000b080b7221 */ /* 0x008fca0000000000 */
[----:B------:R1:W-:Y:S04]  /*0520*/  STG.E desc[UR8][R4.64+0x14], R11 ;  /* 0x0000140b04007986 */ /* 0x0003e8000c101908 */
[----:B------:R-:W4:Y:S01]  /*0530*/  LDG.E R8, desc[UR8][R2.64+0x18] ;  /* 0x0000180802087981 */ /* 0x000f22000c1e1900 */
[----:B------:R-:W-:Y:S01]  /*0540*/  IADD3 R7, PT, PT, R7, 0x10, RZ ;  /* 0x0000001007077810 */ /* 0x000fe20007ffe0ff */
[----:B----4-:R-:W-:-:S05]  /*0550*/  FADD R13, R8, R13 ;  /* 0x0000000d080d7221 */ /* 0x010fca0000000000 */
[----:B------:R1:W-:Y:S04]  /*0560*/  STG.E desc[UR8][R4.64+0x18], R13 ;  /* 0x0000180d04007986 */ /* 0x0003e8000c101908 */
[----:B------:R2:W5:Y:S01]  /*0570*/  LDG.E R8, desc[UR8][R2.64+0x1c] ;  /* 0x00001c0802087981 */ /* 0x000562000c1e1900 */
[----:B------:R-:W-:Y:S02]  /*0580*/  ISETP.NE.AND P1, PT, R7, RZ, PT ;  /* 0x000000ff0700720c */ /* 0x000fe40003f25270 */
[----:B------:R-:W-:-:S05]  /*0590*/  IADD3 R12, P2, PT, R2, 0x40, RZ ;  /* 0x00000040020c7810 */ /* 0x000fca0007f5e0ff */
[----:B--2---:R-:W-:Y:S02]  /*05a0*/  IMAD.X R3, RZ, RZ, R3, P2 ;  /* 0x000000ffff037224 */ /* 0x004fe400010e0603 */
[----:B-----5:R-:W-:Y:S01]  /*05b0*/  FADD R15, R8, R15 ;  /* 0x0000000f080f7221 */ /* 0x020fe20000000000 */
[----:B------:R-:W-:-:S04]  /*05c0*/  IADD3 R8, P3, PT, R4, 0x40, RZ ;  /* 0x0000004004087810 */ /* 0x000fc80007f7e0ff */
[----:B------:R1:W-:Y:S01]  /*05d0*/  STG.E desc[UR8][R4.64+0x1c], R15 ;  /* 0x00001c0f04007986 */ /* 0x0003e2000c101908 */
[----:B0-----:R-:W-:Y:S01]  /*05e0*/  IADD3.X R9, PT, PT, RZ, R5, RZ, P3, !PT ;  /* 0x00000005ff097210 */ /* 0x001fe20001ffe4ff */
[----:B------:R-:W-:Y:S07]  /*05f0*/  @P1 BRA `(.L_x_1) ;  /* 0xfffffff800d81947 */ /* 0x000fee000383ffff */
.L_x_0:
[----:B0-----:R-:W-:Y:S05]  /*0600*/  @!P0 EXIT ;  /* 0x000000000000894d */ /* 0x001fea0003800000 */
[----:B------:R-:W-:Y:S02]  /*0610*/  ISETP.GE.U32.AND P0, PT, R10, 0x8, PT ;  /* 0x000000080a00780c */ /* 0x000fe40003f06070 */
[----:B------:R-:W-:-:S04]  /*0620*/  LOP3.LUT R12, R6, 0x7, RZ, 0xc0, !PT ;  /* 0x00000007060c7812 */ /* 0x000fc800078ec0ff */
[----:B------:R-:W-:-:S07]  /*0630*/  ISETP.NE.AND P1, PT, R12, RZ, PT ;  /* 0x000000ff0c00720c */ /* 0x000fce0003f25270 */
[----:B------:R-:W-:Y:S06]  /*0640*/  @!P0 BRA `(.L_x_2) ;  /* 0x0000000000948947 */ /* 0x000fec0003800000 */
[----:B------:R-:W0:Y:S08]  /*0650*/  LDC.64 R2, c[0x0][0x388] ;  /* 0x0000e200ff027b82 */ /* 0x000e300000000a00 */
[----:B-1----:R-:W1:Y:S01]  /*0660*/  LDC.64 R4, c[0x0][0x390] ;  /* 0x0000e400ff047b82 */ /* 0x002e620000000a00 */
[----:B0-----:R-:W-:-:S05]  /*0670*/  IMAD.WIDE.U32 R2, R0, 0x4, R2 ;  /* 0x0000000400027825 */ /* 0x001fca00078e0002 */
[----:B------:R-:W2:Y:S01]  /*0680*/  LDG.E R7, desc[UR8][R2.64] ;  /* 0x0000000802077981 */ /* 0x000ea2000c1e1900 */
[----:B-1----:R-:W-:-:S05]  /*0690*/  IMAD.WIDE.U32 R4, R0, 0x4, R4 ;  /* 0x0000000400047825 */ /* 0x002fca00078e0004 */
[----:B------:R-:W2:Y:S04]  /*06a0*/  LDG.E R8, desc[UR8][R4.64] ;  /* 0x0000000804087981 */ /* 0x000ea8000c1e1900 */
[----:B------:R-:W3:Y:S04]  /*06b0*/  LDG.E R9, desc[UR8][R4.64+0x4] ;  /* 0x0000040804097981 */ /* 0x000ee8000c1e1900 */
[----:B------:R-:W4:Y:S04]  /*06c0*/  LDG.E R11, desc[UR8][R4.64+0x8] ;  /* 0x00000808040b7981 */ /* 0x000f28000c1e1900 */
[----:B------:R-:W5:Y:S01]  /*06d0*/  LDG.E R13, desc[UR8][R4.64+0xc] ;  /* 0x00000c08040d7981 */ /* 0x000f62000c1e1900 */
[----:B--2---:R-:W-:-:S05]  /*06e0*/  FADD R7, R7, R8 ;  /* 0x0000000807077221 */ /* 0x004fca0000000000 */
[----:B------:R-:W-:Y:S04]  /*06f0*/  STG.E desc[UR8][R4.64], R7 ;  /* 0x0000000704007986 */ /* 0x000fe8000c101908 */
[----:B------:R-:W3:Y:S02]  /*0700*/  LDG.E R8, desc[UR8][R2.64+0x4] ;  /* 0x0000040802087981 */ /* 0x000ee4000c1e1900 */
[----:B---3--:R-:W-:-:S05]  /*0710*/  FADD R9, R8, R9 ;  /* 0x0000000908097221 */ /* 0x008fca0000000000 */
[----:B------:R0:W-:Y:S04]  /*0720*/  STG.E desc[UR8][R4.64+0x4], R9 ;  /* 0x0000040904007986 */ /* 0x0001e8000c101908 */
[----:B------:R-:W4:Y:S04]  /*0730*/  LDG.E R8, desc[UR8][R2.64+0x8] ;  /* 0x0000080802087981 */ /* 0x000f28000c1e1900 */
[----:B0-----:R-:W2:Y:S01]  /*0740*/  LDG.E R9, desc[UR8][R4.64+0x14] ;  /* 0x0000140804097981 */ /* 0x001ea2000c1e1900 */
[----:B----4-:R-:W-:-:S05]  /*0750*/  FADD R11, R8, R11 ;  /* 0x0000000b080b7221 */ /* 0x010fca0000000000 */
[----:B------:R0:W-:Y:S04]  /*0760*/  STG.E desc[UR8][R4.64+0x8], R11 ;  /* 0x0000080b04007986 */ /* 0x0001e8000c101908 */
[----:B------:R-:W5:Y:S04]  /*0770*/  LDG.E R8, desc[UR8][R2.64+0xc] ;  /* 0x00000c0802087981 */ /* 0x000f68000c1e1900 */
[----:B0-----:R-:W3:Y:S01]  /*0780*/  LDG.E R11, desc[UR8][R4.64+0x18] ;  /* 0x00001808040b7981 */ /* 0x001ee2000c1e1900 */
[----:B-----5:R-:W-:-:S03]  /*0790*/  FADD R13, R8, R13 ;  /* 0x0000000d080d7221 */ /* 0x020fc60000000000 */
[----:B------:R-:W4:Y:S04]  /*07a0*/  LDG.E R8, desc[UR8][R4.64+0x10] ;  /* 0x0000100804087981 */ /* 0x000f28000c1e1900 */
[----:B------:R0:W-:Y:S04]  /*07b0*/  STG.E desc[UR8][R4.64+0xc], R13 ;  /* 0x00000c0d04007986 */ /* 0x0001e8000c101908 */
[----:B------:R-:W4:Y:S04]  /*07c0*/  LDG.E R7, desc[UR8][R2.64+0x10] ;  /* 0x0000100802077981 */ /* 0x000f28000c1e1900 */
[----:B0-----:R-:W5:Y:S01]  /*07d0*/  LDG.E R13, desc[UR8][R4.64+0x1c] ;  /* 0x00001c08040d7981 */ /* 0x001f62000c1e1900 */
[----:B----4-:R-:W-:-:S05]  /*07e0*/  FADD R7, R7, R8 ;  /* 0x0000000807077221 */ /* 0x010fca0000000000 */
[----:B------:R0:W-:Y:S04]  /*07f0*/  STG.E desc[UR8][R4.64+0x10], R7 ;  /* 0x0000100704007986 */ /* 0x0001e8000c101908 */
[----:B------:R-:W2:Y:S02]  /*0800*/  LDG.E R8, desc[UR8][R2.64+0x14] ;  /* 0x0000140802087981 */ /* 0x000ea4000c1e1900 */
[----:B--2---:R-:W-:-:S05]  /*0810*/  FADD R9, R8, R9 ;  /* 0x0000000908097221 */ /* 0x004fca0000000000 */
[----:B------:R0:W-:Y:S04]  /*0820*/  STG.E desc[UR8][R4.64+0x14], R9 ;  /* 0x0000140904007986 */ /* 0x0001e8000c101908 */
[----:B------:R-:W3:Y:S02]  /*0830*/  LDG.E R8, desc[UR8][R2.64+0x18] ;  /* 0x0000180802087981 */ /* 0x000ee4000c1e1900 */
[----:B---3--:R-:W-:-:S05]  /*0840*/  FADD R11, R8, R11 ;  /* 0x0000000b080b7221 */ /* 0x008fca0000000000 */
[----:B------:R0:W-:Y:S04]  /*0850*/  STG.E desc[UR8][R4.64+0x18], R11 ;  /* 0x0000180b04007986 */ /* 0x0001e8000c101908 */
[----:B------:R-:W5:Y:S01]  /*0860*/  LDG.E R8, desc[UR8][R2.64+0x1c] ;  /* 0x00001c0802087981 */ /* 0x000f62000c1e1900 */
[----:B------:R-:W-:Y:S01]  /*0870*/  IADD3 R0, PT, PT, R0, 0x8, RZ ;  /* 0x0000000800007810 */ /* 0x000fe20007ffe0ff */
[----:B-----5:R-:W-:-:S05]  /*0880*/  FADD R13, R8, R13 ;  /* 0x0000000d080d7221 */ /* 0x020fca0000000000 */
[----:B------:R0:W-:Y:S02]  /*0890*/  STG.E desc[UR8][R4.64+0x1c], R13 ;  /* 0x00001c0d04007986 */ /* 0x0001e4000c101908 */
.L_x_2:
[----:B------:R-:W-:Y:S05]  /*08a0*/  @!P1 EXIT ;  /* 0x000000000000994d */ /* 0x000fea0003800000 */
[----:B------:R-:W-:Y:S02]  /*08b0*/  ISETP.GE.U32.AND P0, PT, R12, 0x4, PT ;  /* 0x000000040c00780c */ /* 0x000fe40003f06070 */
[----:B------:R-:W-:-:S04]  /*08c0*/  LOP3.LUT R6, R6, 0x3, RZ, 0xc0, !PT ;  /* 0x0000000306067812 */ /* 0x000fc800078ec0ff */
[----:B------:R-:W-:-:S07]  /*08d0*/  ISETP.NE.AND P1, PT, R6, RZ, PT ;  /* 0x000000ff0600720c */ /* 0x000fce0003f25270 */
[----:B------:R-:W-:Y:S06]  /*08e0*/  @!P0 BRA `(.L_x_3) ;  /* 0x0000000000548947 */ /* 0x000fec0003800000 */
[----:B01----:R-:W0:Y:S08]  /*08f0*/  LDC.64 R4, c[0x0][0x388] ;  /* 0x0000e200ff047b82 */ /* 0x003e300000000a00 */
[----:B------:R-:W1:Y:S01]  /*0900*/  LDC.64 R2, c[0x0][0x390] ;  /* 0x0000e400ff027b82 */ /* 0x000e620000000a00 */
        /* <DEDUP_REMOVED lines=8> */
[----:B------:R2:W-:Y:S04]  /*0990*/  STG.E desc[UR8][R2.64], R7 ;  /* 0x0000000702007986 */ /* 0x0005e8000c101908 */
[----:B------:R-:W3:Y:S02]  /*09a0*/  LDG.E R8, desc[UR8][R4.64+0x4] ;  /* 0x0000040804087981 */ /* 0x000ee4000c1e1900 */
[----:B---3--:R-:W-:-:S05]  /*09b0*/  FADD R9, R8, R9 ;  /* 0x0000000908097221 */ /* 0x008fca0000000000 */
[----:B------:R2:W-:Y:S04]  /*09c0*/  STG.E desc[UR8][R2.64+0x4], R9 ;  /* 0x0000040902007986 */ /* 0x0005e8000c101908 */
[----:B------:R-:W4:Y:S02]  /*09d0*/  LDG.E R8, desc[UR8][R4.64+0x8] ;  /* 0x0000080804087981 */ /* 0x000f24000c1e1900 */
[----:B----4-:R-:W-:-:S05]  /*09e0*/  FADD R11, R8, R11 ;  /* 0x0000000b080b7221 */ /* 0x010fca0000000000 */
[----:B------:R2:W-:Y:S04]  /*09f0*/  STG.E desc[UR8][R2.64+0x8], R11 ;  /* 0x0000080b02007986 */ /* 0x0005e8000c101908 */
[----:B------:R-:W5:Y:S01]  /*0a00*/  LDG.E R8, desc[UR8][R4.64+0xc] ;  /* 0x00000c0804087981 */ /* 0x000f62000c1e1900 */
[----:B------:R-:W-:Y:S01]  /*0a10*/  IADD3 R0, PT, PT, R0, 0x4, RZ ;  /* 0x0000000400007810 */ /* 0x000fe20007ffe0ff */
[----:B-----5:R-:W-:-:S05]  /*0a20*/  FADD R13, R8, R13 ;  /* 0x0000000d080d7221 */ /* 0x020fca0000000000 */
[----:B------:R2:W-:Y:S02]  /*0a30*/  STG.E desc[UR8][R2.64+0xc], R13 ;  /* 0x00000c0d02007986 */ /* 0x0005e4000c101908 */
.L_x_3:
[----:B------:R-:W-:Y:S05]  /*0a40*/  @!P1 EXIT ;  /* 0x000000000000994d */ /* 0x000fea0003800000 */
[----:B--2---:R-:W2:Y:S01]  /*0a50*/  LDC.64 R2, c[0x0][0x390] ;  /* 0x0000e400ff027b82 */ /* 0x004ea20000000a00 */
[----:B------:R-:W-:-:S07]  /*0a60*/  IMAD.MOV R6, RZ, RZ, -R6 ;  /* 0x000000ffff067224 */ /* 0x000fce00078e0a06 */
[----:B01----:R-:W0:Y:S01]  /*0a70*/  LDC.64 R4, c[0x0][0x388] ;  /* 0x0000e200ff047b82 */ /* 0x003e220000000a00 */
[----:B--2---:R-:W-:-:S05]  /*0a80*/  IMAD.WIDE.U32 R2, R0, 0x4, R2 ;  /* 0x0000000400027825 */ /* 0x004fca00078e0002 */
[----:B------:R-:W-:Y:S01]  /*0a90*/  MOV R9, R3 ;  /* 0x0000000300097202 */ /* 0x000fe20000000f00 */
[----:B0-----:R-:W-:Y:S01]  /*0aa0*/  IMAD.WIDE.U32 R4, R0, 0x4, R4 ;  /* 0x0000000400047825 */ /* 0x001fe200078e0004 */
[----:B------:R-:W-:-:S07]  /*0ab0*/  MOV R0, R2 ;  /* 0x0000000200007202 */ /* 0x000fce0000000f00 */
.L_x_4:
[----:B0-----:R-:W-:Y:S02]  /*0ac0*/  MOV R2, R0 ;  /* 0x0000000000027202 */ /* 0x001fe40000000f00 */
[----:B------:R-:W-:Y:S01]  /*0ad0*/  MOV R3, R9 ;  /* 0x0000000900037202 */ /* 0x000fe20000000f00 */
[----:B------:R0:W2:Y:S04]  /*0ae0*/  LDG.E R0, desc[UR8][R4.64] ;  /* 0x0000000804007981 */ /* 0x0000a8000c1e1900 */
[----:B------:R-:W2:Y:S01]  /*0af0*/  LDG.E R7, desc[UR8][R2.64] ;  /* 0x0000000802077981 */ /* 0x000ea2000c1e1900 */
[----:B------:R-:W-:-:S04]  /*0b00*/  IADD3 R6, PT, PT, R6, 0x1, RZ ;  /* 0x0000000106067810 */ /* 0x000fc80007ffe0ff */
[----:B------:R-:W-:Y:S02]  /*0b10*/  ISETP.NE.AND P0, PT, R6, RZ, PT ;  /* 0x000000ff0600720c */ /* 0x000fe40003f05270 */
[----:B0-----:R-:W-:-:S04]  /*0b20*/  IADD3 R4, P2, PT, R4, 0x4, RZ ;  /* 0x0000000404047810 */ /* 0x001fc80007f5e0ff */
[----:B------:R-:W-:Y:S01]  /*0b30*/  IADD3.X R5, PT, PT, RZ, R5, RZ, P2, !PT ;  /* 0x00000005ff057210 */ /* 0x000fe200017fe4ff */
[----:B--2---:R-:W-:Y:S01]  /*0b40*/  FADD R7, R0, R7 ;  /* 0x0000000700077221 */ /* 0x004fe20000000000 */
[----:B------:R-:W-:-:S04]  /*0b50*/  IADD3 R0, P1, PT, R2, 0x4, RZ ;  /* 0x0000000402007810 */ /* 0x000fc80007f3e0ff */
[----:B------:R0:W-:Y:S01]  /*0b60*/  STG.E desc[UR8][R2.64], R7 ;  /* 0x0000000702007986 */ /* 0x0001e2000c101908 */
[----:B------:R-:W-:Y:S01]  /*0b70*/  IADD3.X R9, PT, PT, RZ, R3, RZ, P1, !PT ;  /* 0x00000003ff097210 */ /* 0x000fe20000ffe4ff */
[----:B------:R-:W-:Y:S07]  /*0b80*/  @P0 BRA `(.L_x_4) ;  /* 0xfffffffc00cc0947 */ /* 0x000fee000383ffff */
[----:B------:R-:W-:Y:S05]  /*0b90*/  EXIT ;  /* 0x000000000000794d */ /* 0x000fea0003800000 */
.L_x_5:
[----:B------:R-:W-:-:S00]  /*0ba0*/  BRA `(.L_x_5) ;  /* 0xfffffffc00fc7947 */ /* 0x000fc0000383ffff */
[----:B------:R-:W-:-:S00]  /*0bb0*/  NOP ;  /* 0x0000000000007918 */ /* 0x000fc00000000000 */
        /* <DEDUP_REMOVED lines=12> */
.L_x_20:


//--------------------- .text._Z7mat_mulPfS_S_mmm --------------------------
	.section	.text._Z7mat_mulPfS_S_mmm,"ax",@progbits
	.align	128
        .global         _Z7mat_mulPfS_S_mmm
        .type           _Z7mat_mulPfS_S_mmm,@function
        .size           _Z7mat_mulPfS_S_mmm,(.L_x_21 - _Z7mat_mulPfS_S_mmm)
        .other          _Z7mat_mulPfS_S_mmm,@"STO_CUDA_ENTRY STV_DEFAULT"
_Z7mat_mulPfS_S_mmm:
.text._Z7mat_mulPfS_S_mmm:
[----:B------:R-:W-:Y:S01]  /*0000*/  LDC R1, c[0x0][0x37c] ;  /* 0x0000df00ff017b82 */ /* 0x000fe20000000800 */
[----:B------:R-:W-:Y:S05]  /*0010*/  EXIT ;  /* 0x000000000000794d */ /* 0x000fea0003800000 */
.L_x_6:
        /* <DEDUP_REMOVED lines=14> */
.L_x_21:


//--------------------- .text._Z13mat_transposePfS_mm --------------------------
	.section	.text._Z13mat_transposePfS_mm,"ax",@progbits
	.align	128
        .global         _Z13mat_transposePfS_mm
        .type           _Z13mat_transposePfS_mm,@function
        .size           _Z13mat_transposePfS_mm,(.L_x_19 - _Z13mat_transposePfS_mm)
        .other          _Z13mat_transposePfS_mm,@"STO_CUDA_ENTRY STV_DEFAULT"
_Z13mat_transposePfS_mm:
.text._Z13mat_transposePfS_mm:
[----:B------:R-:W-:Y:S01]  /*0000*/  LDC R1, c[0x0][0x37c] ;  /* 0x0000df00ff017b82 */ /* 0x000fe20000000800 */
[----:B------:R-:W0:Y:S01]  /*0010*/  S2R R5, SR_CTAID.X ;  /* 0x0000000000057919 */ /* 0x000e220000002500 */
[----:B------:R-:W1:Y:S01]  /*0020*/  LDCU.128 UR8, c[0x0][0x390] ;  /* 0x00007200ff0877ac */ /* 0x000e620008000c00 */
[----:B------:R-:W0:Y:S01]  /*0030*/  S2R R0, SR_TID.X ;  /* 0x0000000000007919 */ /* 0x000e220000002100 */
[----:B------:R-:W0:Y:S01]  /*0040*/  LDCU UR6, c[0x0][0x360] ;  /* 0x00006c00ff0677ac */ /* 0x000e220008000800 */
[----:B-1----:R-:W-:Y:S02]  /*0050*/  UIMAD UR7, UR11, UR8, URZ ;  /* 0x000000080b0772a4 */ /* 0x002fe4000f8e02ff */
[----:B------:R-:W-:Y:S02]  /*0060*/  UIMAD.WIDE.U32 UR4, UR10, UR8, URZ ;  /* 0x000000080a0472a5 */ /* 0x000fe4000f8e00ff */
[----:B------:R-:W-:-:S04]  /*0070*/  UIMAD UR7, UR10, UR9, UR7 ;  /* 0x000000090a0772a4 */ /* 0x000fc8000f8e0207 */
[----:B------:R-:W-:Y:S01]  /*0080*/  UIADD3 UR8, UPT, UPT, UR5, UR7, URZ ;  /* 0x0000000705087290 */ /* 0x000fe2000fffe0ff */
[----:B0-----:R-:W-:-:S05]  /*0090*/  IMAD R5, R5, UR6, R0 ;  /* 0x0000000605057c24 */ /* 0x001fca000f8e0200 */
[----:B------:R-:W-:Y:S01]  /*00a0*/  IMAD.U32 R0, RZ, RZ, UR8 ;  /* 0x00000008ff007e24 */ /* 0x000fe2000f8e00ff */
[----:B------:R-:W-:-:S04]  /*00b0*/  ISETP.LT.U32.AND P0, PT, R5, UR4, PT ;  /* 0x0000000405007c0c */ /* 0x000fc8000bf01070 */
[----:B------:R-:W-:-:S13]  /*00c0*/  ISETP.GT.U32.AND.EX P0, PT, R0, RZ, PT, P0 ;  /* 0x000000ff0000720c */ /* 0x000fda0003f04100 */
[----:B------:R-:W-:Y:S05]  /*00d0*/  @!P0 EXIT ;  /* 0x000000000000894d */ /* 0x000fea0003800000 */
[----:B------:R-:W0:Y:S01]  /*00e0*/  LDCU UR7, c[0x0][0x370] ;  /* 0x00006e00ff0777ac */ /* 0x000e220008000800 */
[----:B------:R-:W-:Y:S01]  /*00f0*/  BSSY.RECONVERGENT B0, `(.L_x_7) ;  /* 0x0000039000007945 */ /* 0x000fe20003800200 */
[----:B------:R-:W-:Y:S01]  /*0100*/  IMAD.MOV.U32 R0, RZ, RZ, RZ ;  /* 0x000000ffff007224 */ /* 0x000fe200078e00ff */
[----:B------:R-:W1:Y:S01]  /*0110*/  LDCU.64 UR10, c[0x0][0x358] ;  /* 0x00006b00ff0a77ac */ /* 0x000e620008000a00 */
[----:B------:R-:W2:Y:S01]  /*0120*/  LDCU UR18, c[0x0][0x390] ;  /* 0x00007200ff1277ac */ /* 0x000ea20008000800 */
[----:B------:R-:W3:Y:S01]  /*0130*/  LDCU UR9, c[0x0][0x394] ;  /* 0x00007280ff0977ac */ /* 0x000ee20008000800 */
[----:B------:R-:W4:Y:S01]  /*0140*/  LDCU.64 UR20, c[0x0][0x398] ;  /* 0x00007300ff1477ac */ /* 0x000f220008000a00 */
[----:B------:R-:W1:Y:S01]  /*0150*/  LDCU.128 UR12, c[0x0][0x380] ;  /* 0x00007000ff0c77ac */ /* 0x000e620008000c00 */
[----:B0-----:R-:W-:-:S12]  /*0160*/  UIMAD UR6, UR6, UR7, URZ ;  /* 0x00000007060672a4 */ /* 0x001fd8000f8e02ff */
.L_x_11:
[----:B0--3--:R-:W-:Y:S01]  /*0170*/  LOP3.LUT R2, R0, UR9, RZ, 0xfc, !PT ;  /* 0x0000000900027c12 */ /* 0x009fe2000f8efcff */
[----:B------:R-:W-:Y:S03]  /*0180*/  BSSY.RECONVERGENT B1, `(.L_x_8) ;  /* 0x000001e000017945 */ /* 0x000fe60003800200 */
[----:B------:R-:W-:-:S13]  /*0190*/  ISETP.NE.U32.AND P0, PT, R2, RZ, PT ;  /* 0x000000ff0200720c */ /* 0x000fda0003f05070 */
[----:B------:R-:W-:Y:S05]  /*01a0*/  @P0 BRA `(.L_x_9) ;  /* 0x0000000000580947 */ /* 0x000fea0003800000 */
[----:B--2---:R-:W0:Y:S01]  /*01b0*/  I2F.U32.RP R4, UR18 ;  /* 0x0000001200047d06 */ /* 0x004e220008209000 */
[----:B------:R-:W-:-:S07]  /*01c0*/  ISETP.NE.U32.AND P2, PT, RZ, UR18, PT ;  /* 0x00000012ff007c0c */ /* 0x000fce000bf45070 */
[----:B0-----:R-:W0:Y:S02]  /*01d0*/  MUFU.RCP R4, R4 ;  /* 0x0000000400047308 */ /* 0x001e240000001000 */
[----:B0-----:R-:W-:-:S06]  /*01e0*/  IADD3 R2, PT, PT, R4, 0xffffffe, RZ ;  /* 0x0ffffffe04027810 */ /* 0x001fcc0007ffe0ff */
[----:B------:R0:W2:Y:S02]  /*01f0*/  F2I.FTZ.U32.TRUNC.NTZ R3, R2 ;  /* 0x0000000200037305 */ /* 0x0000a4000021f000 */
[----:B0-----:R-:W-:Y:S02]  /*0200*/  IMAD.MOV.U32 R2, RZ, RZ, RZ ;  /* 0x000000ffff027224 */ /* 0x001fe400078e00ff */
[----:B--2---:R-:W-:-:S04]  /*0210*/  IMAD.MOV R7, RZ, RZ, -R3 ;  /* 0x000000ffff077224 */ /* 0x004fc800078e0a03 */
[----:B------:R-:W-:-:S04]  /*0220*/  IMAD R7, R7, UR18, RZ ;  /* 0x0000001207077c24 */ /* 0x000fc8000f8e02ff */
[----:B------:R-:W-:-:S06]  /*0230*/  IMAD.HI.U32 R6, R3, R7, R2 ;  /* 0x0000000703067227 */ /* 0x000fcc00078e0002 */
[----:B------:R-:W-:-:S05]  /*0240*/  IMAD.HI.U32 R6, R6, R5, RZ ;  /* 0x0000000506067227 */ /* 0x000fca00078e00ff */
[----:B------:R-:W-:-:S05]  /*0250*/  IADD3 R8, PT, PT, -R6, RZ, RZ ;  /* 0x000000ff06087210 */ /* 0x000fca0007ffe1ff */
[----:B------:R-:W-:-:S05]  /*0260*/  IMAD R3, R8, UR18, R5 ;  /* 0x0000001208037c24 */ /* 0x000fca000f8e0205 */
[----:B------:R-:W-:-:S13]  /*0270*/  ISETP.GE.U32.AND P0, PT, R3, UR18, PT ;  /* 0x0000001203007c0c */ /* 0x000fda000bf06070 */
[----:B------:R-:W-:Y:S01]  /*0280*/  @P0 VIADD R3, R3, -UR18 ;  /* 0x8000001203030c36 */ /* 0x000fe20008000000 */
[----:B------:R-:W-:-:S04]  /*0290*/  @P0 IADD3 R6, PT, PT, R6, 0x1, RZ ;  /* 0x0000000106060810 */ /* 0x000fc80007ffe0ff */
[----:B------:R-:W-:-:S13]  /*02a0*/  ISETP.GE.U32.AND P1, PT, R3, UR18, PT ;  /* 0x0000001203007c0c */ /* 0x000fda000bf26070 */
[----:B------:R-:W-:Y:S01]  /*02b0*/  @P1 VIADD R6, R6, 0x1 ;  /* 0x0000000106061836 */ /* 0x000fe20000000000 */
[----:B------:R-:W-:-:S04]  /*02c0*/  @!P2 LOP3.LUT R6, RZ, UR18, RZ, 0x33, !PT ;  /* 0x00000012ff06ac12 */ /* 0x000fc8000f8e33ff */
[----:B------:R-:W-:Y:S01]  /*02d0*/  IADD3 R4, PT, PT, -R6, RZ, RZ ;  /* 0x000000ff06047210 */ /* 0x000fe20007ffe1ff */
[----:B------:R-:W-:-:S04]  /*02e0*/  IMAD.MOV.U32 R2, RZ, RZ, R6 ;  /* 0x000000ffff027224 */ /* 0x000fc800078e0006 */
[----:B------:R-:W-:Y:S01]  /*02f0*/  IMAD R7, R4, UR18, R5 ;  /* 0x0000001204077c24 */ /* 0x000fe2000f8e0205 */
[----:B------:R-:W-:Y:S06]  /*0300*/  BRA `(.L_x_10) ;  /* 0x0000000000147947 */ /* 0x000fec0003800000 */
.L_x_9:
[----:B------:R-:W-:-:S07]  /*0310*/  MOV R4, 0x330 ;  /* 0x0000033000047802 */ /* 0x000fce0000000f00 */
[----:B-12-4-:R-:W-:Y:S05]  /*0320*/  CALL.REL.NOINC `($__internal_0_$__cuda_sm20_div_u64) ;  /* 0x00000000005c7944 */ /* 0x016fea0003c00000 */
[----:B------:R-:W-:Y:S01]  /*0330*/  IADD3 R4, PT, PT, -R6, RZ, RZ ;  /* 0x000000ff06047210 */ /* 0x000fe20007ffe1ff */
[----:B------:R-:W-:-:S04]  /*0340*/  IMAD.MOV.U32 R2, RZ, RZ, R6 ;  /* 0x000000ffff027224 */ /* 0x000fc800078e0006 */
[----:B------:R-:W-:-:S07]  /*0350*/  IMAD R7, R4, UR18, R5 ;  /* 0x0000001204077c24 */ /* 0x000fce000f8e0205 */
.L_x_10:
[----:B-1--4-:R-:W-:Y:S05]  /*0360*/  BSYNC.RECONVERGENT B1 ;  /* 0x0000000000017941 */ /* 0x012fea0003800200 */
.L_x_8:
[----:B------:R-:W-:Y:S02]  /*0370*/  SHF.R.S32.HI R4, RZ, 0x1f, R7 ;  /* 0x0000001fff047819 */ /* 0x000fe40000011407 */
[----:B------:R-:W-:-:S03]  /*0380*/  SHF.R.S32.HI R3, RZ, 0x1f, R2 ;  /* 0x0000001fff037819 */ /* 0x000fc60000011402 */
[----:B------:R-:W-:Y:S02]  /*0390*/  IMAD R4, R4, UR20, RZ ;  /* 0x0000001404047c24 */ /* 0x000fe4000f8e02ff */
[----:B------:R-:W-:-:S04]  /*03a0*/  IMAD.WIDE.U32 R2, R7, UR20, R2 ;  /* 0x0000001407027c25 */ /* 0x000fc8000f8e0002 */
[----:B------:R-:W-:Y:S01]  /*03b0*/  IMAD R7, R7, UR21, R4 ;  /* 0x0000001507077c24 */ /* 0x000fe2000f8e0204 */
[----:B------:R-:W-:-:S04]  /*03c0*/  LEA R6, P0, R2, UR12, 0x2 ;  /* 0x0000000c02067c11 */ /* 0x000fc8000f8010ff */
[----:B------:R-:W-:-:S04]  /*03d0*/  IADD3 R3, PT, PT, R3, R7, RZ ;  /* 0x0000000703037210 */ /* 0x000fc80007ffe0ff */
[----:B------:R-:W-:-:S06]  /*03e0*/  LEA.HI.X R7, R2, UR13, R3, 0x2, P0 ;  /* 0x0000000d02077c11 */ /* 0x000fcc00080f1403 */
[----:B------:R-:W2:Y:S01]  /*03f0*/  LDG.E R7, desc[UR10][R6.64] ;  /* 0x0000000a06077981 */ /* 0x000ea2000c1e1900 */
[----:B------:R-:W-:-:S04]  /*0400*/  LEA R2, P0, R5, UR14, 0x2 ;  /* 0x0000000e05027c11 */ /* 0x000fc8000f8010ff */
[C---:B------:R-:W-:Y:S02]  /*0410*/  LEA.HI.X R3, R5.reuse, UR15, R0, 0x2, P0 ;  /* 0x0000000f05037c11 */ /* 0x040fe400080f1400 */
[----:B------:R-:W-:-:S05]  /*0420*/  IADD3 R5, P0, PT, R5, UR6, RZ ;  /* 0x0000000605057c10 */ /* 0x000fca000ff1e0ff */
[----:B------:R-:W-:Y:S01]  /*0430*/  IMAD.X R0, RZ, RZ, R0, P0 ;  /* 0x000000ffff007224 */ /* 0x000fe200000e0600 */
[----:B------:R-:W-:-:S04]  /*0440*/  ISETP.GE.U32.AND P0, PT, R5, UR4, PT ;  /* 0x0000000405007c0c */ /* 0x000fc8000bf06070 */
[----:B------:R-:W-:Y:S01]  /*0450*/  ISETP.GE.U32.AND.EX P0, PT, R0, UR8, PT, P0 ;  /* 0x0000000800007c0c */ /* 0x000fe2000bf06100 */
[----:B--2---:R0:W-:-:S12]  /*0460*/  STG.E desc[UR10][R2.64], R7 ;  /* 0x0000000702007986 */ /* 0x0041d8000c10190a */
[----:B------:R-:W-:Y:S05]  /*0470*/  @!P0 BRA `(.L_x_11) ;  /* 0xfffffffc003c8947 */ /* 0x000fea000383ffff */
[----:B------:R-:W-:Y:S05]  /*0480*/  BSYNC.RECONVERGENT B0 ;  /* 0x0000000000007941 */ /* 0x000fea0003800200 */
.L_x_7:
[----:B------:R-:W-:Y:S05]  /*0490*/  EXIT ;  /* 0x000000000000794d */ /* 0x000fea0003800000 */
        .weak           $__internal_0_$__cuda_sm20_div_u64
        .type           $__internal_0_$__cuda_sm20_div_u64,@function
        .size           $__internal_0_$__cuda_sm20_div_u64,(.L_x_19 - $__internal_0_$__cuda_sm20_div_u64)
$__internal_0_$__cuda_sm20_div_u64:
[----:B------:R-:W0:Y:S01]  /*04a0*/  LDCU.64 UR16, c[0x0][0x390] ;  /* 0x00007200ff1077ac */ /* 0x000e220008000a00 */
[----:B------:R-:W1:Y:S01]  /*04b0*/  LDC.64 R2, c[0x0][0x390] ;  /* 0x0000e400ff027b82 */ /* 0x000e620000000a00 */
[----:B0-----:R-:W0:Y:S08]  /*04c0*/  I2F.U64.RP R10, UR16 ;  /* 0x00000010000a7d12 */ /* 0x001e300008309000 */
[----:B0-----:R-:W0:Y:S02]  /*04d0*/  MUFU.RCP R10, R10 ;  /* 0x0000000a000a7308 */ /* 0x001e240000001000 */
[----:B0-----:R-:W-:-:S06]  /*04e0*/  IADD3 R6, PT, PT, R10, 0x1ffffffe, RZ ;  /* 0x1ffffffe0a067810 */ /* 0x001fcc0007ffe0ff */
[----:B------:R-:W1:Y:S02]  /*04f0*/  F2I.U64.TRUNC R6, R6 ;  /* 0x0000000600067311 */ /* 0x000e64000020d800 */
[----:B-1----:R-:W-:-:S04]  /*0500*/  IMAD.WIDE.U32 R8, R6, R2, RZ ;  /* 0x0000000206087225 */ /* 0x002fc800078e00ff */
[----:B------:R-:W-:Y:S01]  /*0510*/  IMAD R9, R6, R3, R9 ;  /* 0x0000000306097224 */ /* 0x000fe200078e0209 */
[----:B------:R-:W-:-:S03]  /*0520*/  IADD3 R11, P0, PT, RZ, -R8, RZ ;  /* 0x80000008ff0b7210 */ /* 0x000fc60007f1e0ff */
[----:B------:R-:W-:Y:S02]  /*0530*/  IMAD R9, R7, R2, R9 ;  /* 0x0000000207097224 */ /* 0x000fe400078e0209 */
[----:B------:R-:W-:-:S04]  /*0540*/  IMAD.HI.U32 R8, R6, R11, RZ ;  /* 0x0000000b06087227 */ /* 0x000fc800078e00ff */
[----:B------:R-:W-:Y:S01]  /*0550*/  IMAD.X R13, RZ, RZ, ~R9, P0 ;  /* 0x000000ffff0d7224 */ /* 0x000fe200000e0e09 */
[----:B------:R-:W-:-:S03]  /*0560*/  MOV R9, R6 ;  /* 0x0000000600097202 */ /* 0x000fc60000000f00 */
[-C--:B------:R-:W-:Y:S02]  /*0570*/  IMAD R15, R7, R13.reuse, RZ ;  /* 0x0000000d070f7224 */ /* 0x080fe400078e02ff */
[----:B------:R-:W-:-:S04]  /*0580*/  IMAD.WIDE.U32 R8, P0, R6, R13, R8 ;  /* 0x0000000d06087225 */ /* 0x000fc80007800008 */
[----:B------:R-:W-:-:S04]  /*0590*/  IMAD.HI.U32 R13, R7, R13, RZ ;  /* 0x0000000d070d7227 */ /* 0x000fc800078e00ff */
[----:B------:R-:W-:-:S05]  /*05a0*/  IMAD.HI.U32 R8, P1, R7, R11, R8 ;  /* 0x0000000b07087227 */ /* 0x000fca0007820008 */
[----:B------:R-:W-:Y:S01]  /*05b0*/  IADD3 R9, P2, PT, R15, R8, RZ ;  /* 0x000000080f097210 */ /* 0x000fe20007f5e0ff */
[----:B------:R-:W-:-:S04]  /*05c0*/  IMAD.X R8, R13, 0x1, R7, P0 ;  /* 0x000000010d087824 */ /* 0x000fc800000e0607 */
[----:B------:R-:W-:Y:S01]  /*05d0*/  IMAD.WIDE.U32 R6, R9, R2, RZ ;  /* 0x0000000209067225 */ /* 0x000fe200078e00ff */
[----:B------:R-:W-:-:S03]  /*05e0*/  IADD3.X R11, PT, PT, RZ, RZ, R8, P2, P1 ;  /* 0x000000ffff0b7210 */ /* 0x000fc600017e2408 */
[----:B------:R-:W-:Y:S01]  /*05f0*/  IMAD R7, R9, R3, R7 ;  /* 0x0000000309077224 */ /* 0x000fe200078e0207 */
[----:B------:R-:W-:-:S03]  /*0600*/  IADD3 R13, P0, PT, RZ, -R6, RZ ;  /* 0x80000006ff0d7210 */ /* 0x000fc60007f1e0ff */
[----:B------:R-:W-:Y:S02]  /*0610*/  IMAD R7, R11, R2, R7 ;  /* 0x000000020b077224 */ /* 0x000fe400078e0207 */
[----:B------:R-:W-:-:S03]  /*0620*/  IMAD.HI.U32 R8, R9, R13, RZ ;  /* 0x0000000d09087227 */ /* 0x000fc600078e00ff */
[----:B------:R-:W-:Y:S01]  /*0630*/  IADD3.X R6, PT, PT, RZ, ~R7, RZ, P0, !PT ;  /* 0x80000007ff067210 */ /* 0x000fe200007fe4ff */
[----:B------:R-:W-:-:S04]  /*0640*/  HFMA2 R7, -RZ, RZ, 0, 0 ;  /* 0x00000000ff077431 */ /* 0x000fc800000001ff */
[----:B------:R-:W-:-:S04]  /*0650*/  IMAD.WIDE.U32 R8, P0, R9, R6, R8 ;  /* 0x0000000609087225 */ /* 0x000fc80007800008 */
[C---:B------:R-:W-:Y:S02]  /*0660*/  IMAD R10, R11.reuse, R6, RZ ;  /* 0x000000060b0a7224 */ /* 0x040fe400078e02ff */
[----:B------:R-:W-:-:S04]  /*0670*/  IMAD.HI.U32 R9, P1, R11, R13, R8 ;  /* 0x0000000d0b097227 */ /* 0x000fc80007820008 */
[----:B------:R-:W-:Y:S01]  /*0680*/  IMAD.HI.U32 R6, R11, R6, RZ ;  /* 0x000000060b067227 */ /* 0x000fe200078e00ff */
[----:B------:R-:W-:-:S03]  /*0690*/  IADD3 R9, P2, PT, R10, R9, RZ ;  /* 0x000000090a097210 */ /* 0x000fc60007f5e0ff */
[----:B------:R-:W-:Y:S02]  /*06a0*/  IMAD.X R11, R6, 0x1, R11, P0 ;  /* 0x00000001060b7824 */ /* 0x000fe400000e060b */
[----:B------:R-:W-:-:S03]  /*06b0*/  IMAD.HI.U32 R6, R9, R5, RZ ;  /* 0x0000000509067227 */ /* 0x000fc600078e00ff */
[----:B------:R-:W-:Y:S01]  /*06c0*/  IADD3.X R11, PT, PT, RZ, RZ, R11, P2, P1 ;  /* 0x000000ffff0b7210 */ /* 0x000fe200017e240b */
[----:B------:R-:W-:-:S04]  /*06d0*/  IMAD.WIDE.U32 R6, R9, R0, R6 ;  /* 0x0000000009067225 */ /* 0x000fc800078e0006 */
[C---:B------:R-:W-:Y:S02]  /*06e0*/  IMAD R9, R11.reuse, R0, RZ ;  /* 0x000000000b097224 */ /* 0x040fe400078e02ff */
[----:B------:R-:W-:-:S04]  /*06f0*/  IMAD.HI.U32 R6, P0, R11, R5, R6 ;  /* 0x000000050b067227 */ /* 0x000fc80007800006 */
[----:B------:R-:W-:Y:S01]  /*0700*/  IMAD.HI.U32 R8, R11, R0, RZ ;  /* 0x000000000b087227 */ /* 0x000fe200078e00ff */
[----:B------:R-:W-:-:S03]  /*0710*/  IADD3 R9, P1, PT, R9, R6, RZ ;  /* 0x0000000609097210 */ /* 0x000fc60007f3e0ff */
[----:B------:R-:W-:Y:S02]  /*0720*/  IMAD.X R8, RZ, RZ, R8, P0 ;  /* 0x000000ffff087224 */ /* 0x000fe400000e0608 */
[----:B------:R-:W-:-:S03]  /*0730*/  IMAD.WIDE.U32 R6, R9, R2, RZ ;  /* 0x0000000209067225 */ /* 0x000fc600078e00ff */
[----:B------:R-:W-:Y:S01]  /*0740*/  IADD3.X R11, PT, PT, RZ, R8, RZ, P1, !PT ;  /* 0x00000008ff0b7210 */ /* 0x000fe20000ffe4ff */
[C---:B------:R-:W-:Y:S01]  /*0750*/  IMAD R7, R9.reuse, R3, R7 ;  /* 0x0000000309077224 */ /* 0x040fe200078e0207 */
[----:B------:R-:W-:Y:S01]  /*0760*/  IADD3 R13, P1, PT, -R6, R5, RZ ;  /* 0x00000005060d7210 */ /* 0x000fe20007f3e1ff */
[----:B------:R-:W-:Y:S02]  /*0770*/  VIADD R6, R9, 0x1 ;  /* 0x0000000109067836 */ /* 0x000fe40000000000 */
[-C--:B------:R-:W-:Y:S01]  /*0780*/  IMAD R7, R11, R2.reuse, R7 ;  /* 0x000000020b077224 */ /* 0x080fe200078e0207 */
[----:B------:R-:W-:-:S03]  /*0790*/  ISETP.GE.U32.AND P0, PT, R13, R2, PT ;  /* 0x000000020d00720c */ /* 0x000fc60003f06070 */
[----:B------:R-:W-:Y:S01]  /*07a0*/  IMAD.X R10, R0, 0x1, ~R7, P1 ;  /* 0x00000001000a7824 */ /* 0x000fe200008e0e07 */
[----:B------:R-:W-:-:S04]  /*07b0*/  IADD3 R7, P1, PT, R13, -R2, RZ ;  /* 0x800000020d077210 */ /* 0x000fc80007f3e0ff */
[CC--:B------:R-:W-:Y:S02]  /*07c0*/  ISETP.GE.U32.AND.EX P0, PT, R10.reuse, R3.reuse, PT, P0 ;  /* 0x000000030a00720c */ /* 0x0c0fe40003f06100 */
[----:B------:R-:W-:Y:S02]  /*07d0*/  IADD3.X R8, PT, PT, R10, ~R3, RZ, P1, !PT ;  /* 0x800000030a087210 */ /* 0x000fe40000ffe4ff */
[----:B------:R-:W-:Y:S02]  /*07e0*/  SEL R7, R7, R13, P0 ;  /* 0x0000000d07077207 */ /* 0x000fe40000000000 */
[----:B------:R-:W-:Y:S02]  /*07f0*/  SEL R8, R8, R10, P0 ;  /* 0x0000000a08087207 */ /* 0x000fe40000000000 */
[----:B------:R-:W-:Y:S02]  /*0800*/  SEL R9, R6, R9, P0 ;  /* 0x0000000906097207 */ /* 0x000fe40000000000 */
[----:B------:R-:W-:-:S02]  /*0810*/  ISETP.GE.U32.AND P0, PT, R7, R2, PT ;  /* 0x000000020700720c */ /* 0x000fc40003f06070 */
[----:B------:R-:W-:Y:S01]  /*0820*/  ISETP.NE.U32.AND P1, PT, R2, RZ, PT ;  /* 0x000000ff0200720c */ /* 0x000fe20003f25070 */
[----:B------:R-:W-:Y:S01]  /*0830*/  IMAD.MOV.U32 R2, RZ, RZ, R4 ;  /* 0x000000ffff027224 */ /* 0x000fe200078e0004 */
[----:B------:R-:W-:Y:S02]  /*0840*/  IADD3 R6, PT, PT, R9, 0x1, RZ ;  /* 0x0000000109067810 */ /* 0x000fe40007ffe0ff */
[----:B------:R-:W-:Y:S02]  /*0850*/  ISETP.GE.U32.AND.EX P0, PT, R8, R3, PT, P0 ;  /* 0x000000030800720c */ /* 0x000fe40003f06100 */
[----:B------:R-:W-:Y:S02]  /*0860*/  ISETP.NE.AND.EX P1, PT, R3, RZ, PT, P1 ;  /* 0x000000ff0300720c */ /* 0x000fe40003f25310 */
[----:B------:R-:W-:Y:S02]  /*0870*/  MOV R3, 0x0 ;  /* 0x0000000000037802 */ /* 0x000fe40000000f00 */
[----:B------:R-:W-:-:S04]  /*0880*/  SEL R6, R6, R9, P0 ;  /* 0x0000000906067207 */ /* 0x000fc80000000000 */
[----:B------:R-:W-:Y:S01]  /*0890*/  SEL R6, R6, 0xffffffff, P1 ;  /* 0xffffffff06067807 */ /* 0x000fe20000800000 */
[----:B------:R-:W-:Y:S06]  /*08a0*/  RET.REL.NODEC R2 `(_Z13mat_transposePfS_mm) ;  /* 0xfffffff402d47950 */ /* 0x000fec0003c3ffff */
.L_x_12:
        /* <DEDUP_REMOVED lines=13> */
.L_x_19:


//--------------------- .text._Z19vector_mul_hadamardPfS_m --------------------------
	.section	.text._Z19vector_mul_hadamardPfS_m,"ax",@progbits
	.align	128
        .global         _Z19vector_mul_hadamardPfS_m
        .type           _Z19vector_mul_hadamardPfS_m,@function
        .size           _Z19vector_mul_hadamardPfS_m,(.L_x_23 - _Z19vector_mul_hadamardPfS_m)
        .other          _Z19vector_mul_hadamardPfS_m,@"STO_CUDA_ENTRY STV_DEFAULT"
_Z19vector_mul_hadamardPfS_m:
.text._Z19vector_mul_hadamardPfS_m:
[----:B------:R-:W-:Y:S01]  /*0000*/  LDC R1, c[0x0][0x37c] ;  /* 0x0000df00ff017b82 */ /* 0x000fe20000000800 */
[----:B------:R-:W0:Y:S01]  /*0010*/  S2R R0, SR_TID.X ;  /* 0x0000000000007919 */ /* 0x000e220000002100 */
[----:B------:R-:W0:Y:S01]  /*0020*/  LDCU UR4, c[0x0][0x360] ;  /* 0x00006c00ff0477ac */ /* 0x000e220008000800 */
[----:B------:R-:W0:Y:S01]  /*0030*/  S2R R3, SR_CTAID.X ;  /* 0x0000000000037919 */ /* 0x000e220000002500 */
[----:B------:R-:W1:Y:S01]  /*0040*/  LDCU.64 UR8, c[0x0][0x390] ;  /* 0x00007200ff0877ac */ /* 0x000e620008000a00 */
[----:B0-----:R-:W-:-:S05]  /*0050*/  IMAD R0, R3, UR4, R0 ;  /* 0x0000000403007c24 */ /* 0x001fca000f8e0200 */
[----:B-1----:R-:W-:-:S04]  /*0060*/  ISETP.GE.U32.AND P0, PT, R0, UR8, PT ;  /* 0x0000000800007c0c */ /* 0x002fc8000bf06070 */
[----:B------:R-:W-:-:S13]  /*0070*/  ISETP.GE.U32.AND.EX P0, PT, RZ, UR9, PT, P0 ;  /* 0x00000009ff007c0c */ /* 0x000fda000bf06100 */
[----:B------:R-:W-:Y:S05]  /*0080*/  @P0 EXIT ;  /* 0x000000000000094d */ /* 0x000fea0003800000 */
[----:B------:R-:W0:Y:S01]  /*0090*/  LDCU UR5, c[0x0][0x370] ;  /* 0x00006e00ff0577ac */ /* 0x000e220008000800 */
[----:B------:R-:W-:Y:S02]  /*00a0*/  IMAD.MOV.U32 R6, RZ, RZ, R0 ;  /* 0x000000ffff067224 */ /* 0x000fe400078e0000 */
[----:B------:R-:W-:Y:S01]  /*00b0*/  IMAD.MOV.U32 R9, RZ, RZ, RZ ;  /* 0x000000ffff097224 */ /* 0x000fe200078e00ff */
[----:B------:R-:W1:Y:S01]  /*00c0*/  LDCU.64 UR6, c[0x0][0x358] ;  /* 0x00006b00ff0677ac */ /* 0x000e620008000a00 */
[----:B------:R-:W2:Y:S01]  /*00d0*/  LDCU.128 UR12, c[0x0][0x380] ;  /* 0x00007000ff0c77ac */ /* 0x000ea20008000c00 */
[----:B0-----:R-:W-:-:S12]  /*00e0*/  UIMAD UR4, UR4, UR5, URZ ;  /* 0x00000005040472a4 */ /* 0x001fd8000f8e02ff */
.L_x_13:
[C---:B0-----:R-:W-:Y:S01]  /*00f0*/  IMAD.SHL.U32 R2, R6.reuse, 0x4, RZ ;  /* 0x0000000406027824 */ /* 0x041fe200078e00ff */
[----:B------:R-:W-:-:S04]  /*0100*/  SHF.L.U64.HI R3, R6, 0x2, R9 ;  /* 0x0000000206037819 */ /* 0x000fc80000010209 */
[C---:B--2---:R-:W-:Y:S02]  /*0110*/  IADD3 R4, P0, PT, R2.reuse, UR14, RZ ;  /* 0x0000000e02047c10 */ /* 0x044fe4000ff1e0ff */
[----:B------:R-:W-:Y:S02]  /*0120*/  IADD3 R2, P1, PT, R2, UR12, RZ ;  /* 0x0000000c02027c10 */ /* 0x000fe4000ff3e0ff */
[C---:B------:R-:W-:Y:S02]  /*0130*/  IADD3.X R5, PT, PT, R3.reuse, UR15, RZ, P0, !PT ;  /* 0x0000000f03057c10 */ /* 0x040fe400087fe4ff */
[----:B------:R-:W-:-:S03]  /*0140*/  IADD3.X R3, PT, PT, R3, UR13, RZ, P1, !PT ;  /* 0x0000000d03037c10 */ /* 0x000fc60008ffe4ff */
[----:B-1----:R-:W2:Y:S04]  /*0150*/  LDG.E R4, desc[UR6][R4.64] ;  /* 0x0000000604047981 */ /* 0x002ea8000c1e1900 */
[----:B------:R-:W2:Y:S01]  /*0160*/  LDG.E R7, desc[UR6][R2.64] ;  /* 0x0000000602077981 */ /* 0x000ea2000c1e1900 */
[----:B------:R-:W-:-:S04]  /*0170*/  VIADD R6, R0, UR4 ;  /* 0x0000000400067c36 */ /* 0x000fc80008000000 */
[----:B------:R-:W-:Y:S01]  /*0180*/  IMAD.MOV.U32 R0, RZ, RZ, R6 ;  /* 0x000000ffff007224 */ /* 0x000fe200078e0006 */
[----:B------:R-:W-:-:S04]  /*0190*/  ISETP.GE.U32.AND P0, PT, R6, UR8, PT ;  /* 0x0000000806007c0c */ /* 0x000fc8000bf06070 */
[----:B------:R-:W-:Y:S01]  /*01a0*/  ISETP.GE.U32.AND.EX P0, PT, RZ, UR9, PT, P0 ;  /* 0x00000009ff007c0c */ /* 0x000fe2000bf06100 */
[----:B--2---:R-:W-:-:S05]  /*01b0*/  FMUL R7, R4, R7 ;  /* 0x0000000704077220 */ /* 0x004fca0000400000 */
[----:B------:R0:W-:Y:S07]  /*01c0*/  STG.E desc[UR6][R2.64], R7 ;  /* 0x0000000702007986 */ /* 0x0001ee000c101906 */
[----:B------:R-:W-:Y:S05]  /*01d0*/  @!P0 BRA `(.L_x_13) ;  /* 0xfffffffc00c48947 */ /* 0x000fea000383ffff */
[----:B------:R-:W-:Y:S05]  /*01e0*/  EXIT ;  /* 0x000000000000794d */ /* 0x000fea0003800000 */
.L_x_14:
        /* <DEDUP_REMOVED lines=9> */
.L_x_23:


//--------------------- .text._Z10vector_subPfS_m --------------------------
	.section	.text._Z10vector_subPfS_m,"ax",@progbits
	.align	128
        .global         _Z10vector_subPfS_m
        .type           _Z10vector_subPfS_m,@function
        .size           _Z10vector_subPfS_m,(.L_x_24 - _Z10vector_subPfS_m)
        .other          _Z10vector_subPfS_m,@"STO_CUDA_ENTRY STV_DEFAULT"
_Z10vector_subPfS_m:
.text._Z10vector_subPfS_m:
        /* <DEDUP_REMOVED lines=15> */
.L_x_15:
        /* <DEDUP_REMOVED lines=12> */
[----:B--2---:R-:W-:-:S05]  /*01b0*/  FADD R7, -R4, R7 ;  /* 0x0000000704077221 */ /* 0x004fca0000000100 */
[----:B------:R0:W-:Y:S07]  /*01c0*/  STG.E desc[UR6][R2.64], R7 ;  /* 0x0000000702007986 */ /* 0x0001ee000c101906 */
[----:B------:R-:W-:Y:S05]  /*01d0*/  @!P0 BRA `(.L_x_15) ;  /* 0xfffffffc00c48947 */ /* 0x000fea000383ffff */
[----:B------:R-:W-:Y:S05]  /*01e0*/  EXIT ;  /* 0x000000000000794d */ /* 0x000fea0003800000 */
.L_x_16:
        /* <DEDUP_REMOVED lines=9> */
.L_x_24:


//--------------------- .text._Z10vector_addPfS_m --------------------------
	.section	.text._Z10vector_addPfS_m,"ax",@progbits
	.align	128
        .global         _Z10vector_addPfS_m
        .type           _Z10vector_addPfS_m,@function
        .size           _Z10vector_addPfS_m,(.L_x_25 - _Z10vector_addPfS_m)
        .other          _Z10vector_addPfS_m,@"STO_CUDA_ENTRY STV_DEFAULT"
_Z10vector_addPfS_m:
.text._Z10vector_addPfS_m:
        /* <DEDUP_REMOVED lines=15> */
.L_x_17:
        /* <DEDUP_REMOVED lines=12> */
[----:B--2---:R-:W-:-:S05]  /*01b0*/  FADD R7, R4, R7 ;  /* 0x0000000704077221 */ /* 0x004fca0000000000 */
[----:B------:R0:W-:Y:S07]  /*01c0*/  STG.E desc[UR6][R2.64], R7 ;  /* 0x0000000702007986 */ /* 0x0001ee000c101906 */
[----:B------:R-:W-:Y:S05]  /*01d0*/  @!P0 BRA `(.L_x_17) ;  /* 0xfffffffc00c48947 */ /* 0x000fea000383ffff */
[----:B------:R-:W-:Y:S05]  /*01e0*/  EXIT ;  /* 0x000000000000794d */ /* 0x000fea0003800000 */
.L_x_18:
        /* <DEDUP_REMOVED lines=9> */
.L_x_25:


//--------------------- .nv.shared.reserved.0     --------------------------
	.section	.nv.shared.reserved.0,"aw",@nobits
	.weak		__nv_reservedSMEM_offset_0_alias
	.size		__nv_reservedSMEM_offset_0_alias, 0, 64
	.other		__nv_reservedSMEM_offset_0_alias,@"STO_CUDA_RESERVED_SHARED STV_DEFAULT"
__nv_reservedSMEM_offset_0_alias:
	.zero		0
	.zero		64


//--------------------- .nv.constant0._Z3addiPfS_ --------------------------
	.section	.nv.constant0._Z3addiPfS_,"a",@progbits
	.sectionflags	@""
	.align	4
.nv.constant0._Z3addiPfS_:
	.zero		920


//--------------------- .nv.constant0._Z7mat_mulPfS_S_mmm --------------------------
	.section	.nv.constant0._Z7mat_mulPfS_S_mmm,"a",@progbits
	.sectionflags	@""
	.align	4
.nv.constant0._Z7mat_mulPfS_S_mmm:
	.zero		944


//--------------------- .nv.constant0._Z13mat_transposePfS_mm --------------------------
	.section	.nv.constant0._Z13mat_transposePfS_mm,"a",@progbits
	.sectionflags	@""
	.align	4
.nv.constant0._Z13mat_transposePfS_mm:
	.zero		928


//--------------------- .nv.constant0._Z19vector_mul_hadamardPfS_m --------------------------
	.section	.nv.constant0._Z19vector_mul_hadamardPfS_m,"a",@progbits
	.sectionflags	@""
	.align	4
.nv.constant0._Z19vector_mul_hadamardPfS_m:
	.zero		920


//--------------------- .nv.constant0._Z10vector_subPfS_m --------------------------
	.section	.nv.constant0._Z10vector_subPfS_m,"a",@progbits
	.sectionflags	@""
	.align	4
.nv.constant0._Z10vector_subPfS_m:
	.zero		920


//--------------------- .nv.constant0._Z10vector_addPfS_m --------------------------
	.section	.nv.constant0._Z10vector_addPfS_m,"a",@progbits
	.sectionflags	@""
	.align	4
.nv.constant0._Z10vector_addPfS_m:
	.zero		920


//--------------------- SYMBOLS --------------------------

	.type		.nv.reservedSmem.offset0,@object
	.size		.nv.reservedSmem.offset0,0x4
